// auto-generated by cutlass_sweep.gemm — config: {"arch": "sm_90", "cluster_m": 1, "cluster_n": 1, "dtype": "tf32", "dtype_b": "tf32", "layout": "nt", "stages": 0, "tile_k": 64, "tile_m": 256, "tile_n": 64}
#include "cutlass/cutlass.h"
#include "cutlass/gemm/collective/collective_builder.hpp"
#include "cutlass/gemm/device/gemm_universal_adapter.h"
#include "cutlass/gemm/kernel/gemm_universal.hpp"
#include "cutlass/epilogue/collective/collective_builder.hpp"

using ElemA = cutlass::tfloat32_t;
using ElemB = cutlass::tfloat32_t;
using ElemCD = cutlass::tfloat32_t;
using Acc  = float;
using TileShape    = cute::Shape<cute::_256, cute::_64, cute::_64>;
using ClusterShape = cute::Shape<cute::_1, cute::_1, cute::_1>;

using CollectiveEpilogue = typename cutlass::epilogue::collective::CollectiveBuilder<
    cutlass::arch::Sm90, cutlass::arch::OpClassTensorOp,
    TileShape, ClusterShape,
    cutlass::epilogue::collective::EpilogueTileAuto,
    Acc, Acc,
    ElemCD, cutlass::layout::RowMajor, 128 / cutlass::sizeof_bits<ElemCD>::value,
    ElemCD, cutlass::layout::RowMajor, 128 / cutlass::sizeof_bits<ElemCD>::value,
    cutlass::epilogue::collective::EpilogueScheduleAuto
  >::CollectiveOp;

using CollectiveMainloop = typename cutlass::gemm::collective::CollectiveBuilder<
    cutlass::arch::Sm90, cutlass::arch::OpClassTensorOp,
    ElemA, cutlass::layout::RowMajor, 128 / cutlass::sizeof_bits<ElemA>::value,
    ElemB, cutlass::layout::ColumnMajor, 128 / cutlass::sizeof_bits<ElemB>::value,
    Acc,
    TileShape, ClusterShape,
    cutlass::gemm::collective::StageCountAutoCarveout<static_cast<int>(sizeof(typename CollectiveEpilogue::SharedStorage))>,
    cutlass::gemm::collective::KernelScheduleAuto
  >::CollectiveOp;

using GemmKernel = cutlass::gemm::kernel::GemmUniversal<
    cute::Shape<int,int,int,int>,
    CollectiveMainloop,
    CollectiveEpilogue
>;
using Gemm = cutlass::gemm::device::GemmUniversalAdapter<GemmKernel>;

// Force the device kernel symbol into the cubin without needing a host main.
auto* _anchor = &cutlass::device_kernel<GemmKernel>;


// ===== COMPILED SASS (sm_90a) =====

	.target	sm_90a

	.elftype	@"ET_EXEC"


//--------------------- .note.nv.tkinfo           --------------------------
	.section	.note.nv.tkinfo,"",@"SHT_NOTE"
	.sectionflags	@"SHF_NOTE_NV_TKINFO"
	.tkinfo
        /*0018*/ 	.word	0x00000002
        /*0030*/ 	.string	""
        /*0030*/ 	.string	"ptxas"
        /*0030*/ 	.string	"Cuda compilation tools, release 13.0, V13.0.88"
        /*0030*/ 	.string	"Build cuda_13.0.r13.0/compiler.36424714_0"
        /*0030*/ 	.string	"-arch sm_90a -m 64 "



//--------------------- .note.nv.cuinfo           --------------------------
	.section	.note.nv.cuinfo,"",@"SHT_NOTE"
	.sectionflags	@"SHF_NOTE_NV_CUINFO"
        /*0018*/ 	.short	0x0002
        /*001a*/ 	.short	0x005a
        /*001c*/ 	.short	0x0082
	.zero		2


//--------------------- .nv.info                  --------------------------
	.section	.nv.info,"",@"SHT_CUDA_INFO"
	.align	4


	//----- nvinfo : EIATTR_REGCOUNT
	.align		4
        /*0000*/ 	.byte	0x04, 0x2f
        /*0002*/ 	.short	(.L_15 - .L_14)
	.align		4
.L_14:
        /*0004*/ 	.word	index@(_ZN7cutlass13device_kernelINS_4gemm6kernel13GemmUniversalIN4cute5tupleIJiiiiEEENS1_10collective13CollectiveMmaINS1_34MainloopSm90TmaGmmaWarpSpecializedILi2ENS5_IJNS4_1CILi1EEESB_SB_EEENS1_35KernelTmaWarpSpecializedCooperativeEEENS5_IJNSA_ILi256EEENSA_ILi64EEESG_EEENS_10tfloat32_tENS5_IJlSB_lEEESI_SJ_NS4_8TiledMMAINS4_8MMA_AtomIJNS4_4SM904GMMA29MMA_64x64x8_F32TF32TF32_SS_TNILNSN_7ScaleInE1ELSP_1EEEEEENS4_6LayoutINS5_IJNSA_ILi2EEESB_SB_EEENS5_IJSB_NSA_ILi0EEESV_EEEEENS5_IJNS4_10UnderscoreESY_SY_EEEEENS4_13SM90_TMA_LOADENS4_14ComposedLayoutINS4_7SwizzleILi3ELi4ELi3EEENS4_18smem_ptr_flag_bitsILi32EEENSS_INS5_IJNSA_ILi8EEENSA_ILi32EEEEEENS5_IJS18_SB_EEEEEEEvNS4_8identityES11_S1C_vS1D_EENS_8epilogue10collective6detail29Sm90TmaWarpSpecializedAdapterINS1G_15DefaultEpilogueISI_SJ_SJ_NS1F_6thread17LinearCombinationISI_Li1EffLNS1K_9ScaleType4KindE0ELNS_15FloatRoundStyleE2ESI_EENS1_15EpilogueDefaultEEEEEvvEEEEvNT_6ParamsE)
        /*0008*/ 	.word	0x000000a8


	//----- nvinfo : EIATTR_FRAME_SIZE
	.align		4
.L_15:
        /*000c*/ 	.byte	0x04, 0x11
        /*000e*/ 	.short	(.L_17 - .L_16)
	.align		4
.L_16:
        /*0010*/ 	.word	index@(_ZN7cutlass13device_kernelINS_4gemm6kernel13GemmUniversalIN4cute5tupleIJiiiiEEENS1_10collective13CollectiveMmaINS1_34MainloopSm90TmaGmmaWarpSpecializedILi2ENS5_IJNS4_1CILi1EEESB_SB_EEENS1_35KernelTmaWarpSpecializedCooperativeEEENS5_IJNSA_ILi256EEENSA_ILi64EEESG_EEENS_10tfloat32_tENS5_IJlSB_lEEESI_SJ_NS4_8TiledMMAINS4_8MMA_AtomIJNS4_4SM904GMMA29MMA_64x64x8_F32TF32TF32_SS_TNILNSN_7ScaleInE1ELSP_1EEEEEENS4_6LayoutINS5_IJNSA_ILi2EEESB_SB_EEENS5_IJSB_NSA_ILi0EEESV_EEEEENS5_IJNS4_10UnderscoreESY_SY_EEEEENS4_13SM90_TMA_LOADENS4_14ComposedLayoutINS4_7SwizzleILi3ELi4ELi3EEENS4_18smem_ptr_flag_bitsILi32EEENSS_INS5_IJNSA_ILi8EEENSA_ILi32EEEEEENS5_IJS18_SB_EEEEEEEvNS4_8identityES11_S1C_vS1D_EENS_8epilogue10collective6detail29Sm90TmaWarpSpecializedAdapterINS1G_15DefaultEpilogueISI_SJ_SJ_NS1F_6thread17LinearCombinationISI_Li1EffLNS1K_9ScaleType4KindE0ELNS_15FloatRoundStyleE2ESI_EENS1_15EpilogueDefaultEEEEEvvEEEEvNT_6ParamsE)
        /*0014*/ 	.word	0x00000000


	//----- nvinfo : EIATTR_MIN_STACK_SIZE
	.align		4
.L_17:
        /*0018*/ 	.byte	0x04, 0x12
        /*001a*/ 	.short	(.L_19 - .L_18)
	.align		4
.L_18:
        /*001c*/ 	.word	index@(_ZN7cutlass13device_kernelINS_4gemm6kernel13GemmUniversalIN4cute5tupleIJiiiiEEENS1_10collective13CollectiveMmaINS1_34MainloopSm90TmaGmmaWarpSpecializedILi2ENS5_IJNS4_1CILi1EEESB_SB_EEENS1_35KernelTmaWarpSpecializedCooperativeEEENS5_IJNSA_ILi256EEENSA_ILi64EEESG_EEENS_10tfloat32_tENS5_IJlSB_lEEESI_SJ_NS4_8TiledMMAINS4_8MMA_AtomIJNS4_4SM904GMMA29MMA_64x64x8_F32TF32TF32_SS_TNILNSN_7ScaleInE1ELSP_1EEEEEENS4_6LayoutINS5_IJNSA_ILi2EEESB_SB_EEENS5_IJSB_NSA_ILi0EEESV_EEEEENS5_IJNS4_10UnderscoreESY_SY_EEEEENS4_13SM90_TMA_LOADENS4_14ComposedLayoutINS4_7SwizzleILi3ELi4ELi3EEENS4_18smem_ptr_flag_bitsILi32EEENSS_INS5_IJNSA_ILi8EEENSA_ILi32EEEEEENS5_IJS18_SB_EEEEEEEvNS4_8identityES11_S1C_vS1D_EENS_8epilogue10collective6detail29Sm90TmaWarpSpecializedAdapterINS1G_15DefaultEpilogueISI_SJ_SJ_NS1F_6thread17LinearCombinationISI_Li1EffLNS1K_9ScaleType4KindE0ELNS_15FloatRoundStyleE2ESI_EENS1_15EpilogueDefaultEEEEEvvEEEEvNT_6ParamsE)
        /*0020*/ 	.word	0x00000000
.L_19:


//--------------------- .nv.compat                --------------------------
	.section	.nv.compat,"",@"SHT_CUDA_COMPAT_INFO"
	.align	4
        /*0000*/ 	.byte	0x02, 0x09, 0x01, 0x00, 0x02, 0x02, 0x04, 0x00, 0x02, 0x05, 0x05, 0x00, 0x03, 0x07, 0x01, 0x01
        /*0010*/ 	.byte	0x02, 0x03, 0x01, 0x00, 0x02, 0x06, 0x01, 0x00, 0x04, 0x0b, 0x08, 0x00, 0x00, 0x00, 0x00, 0x00
        /*0020*/ 	.byte	0x00, 0x00, 0x00, 0x00


//--------------------- .nv.info._ZN7cutlass13device_kernelINS_4gemm6kernel13GemmUniversalIN4cute5tupleIJiiiiEEENS1_10collective13CollectiveMmaINS1_34MainloopSm90TmaGmmaWarpSpecializedILi2ENS5_IJNS4_1CILi1EEESB_SB_EEENS1_35KernelTmaWarpSpecializedCooperativeEEENS5_IJNSA_ILi256EEENSA_ILi64EEESG_EEENS_10tfloat32_tENS5_IJlSB_lEEESI_SJ_NS4_8TiledMMAINS4_8MMA_AtomIJNS4_4SM904GMMA29MMA_64x64x8_F32TF32TF32_SS_TNILNSN_7ScaleInE1ELSP_1EEEEEENS4_6LayoutINS5_IJNSA_ILi2EEESB_SB_EEENS5_IJSB_NSA_ILi0EEESV_EEEEENS5_IJNS4_10UnderscoreESY_SY_EEEEENS4_13SM90_TMA_LOADENS4_14ComposedLayoutINS4_7SwizzleILi3ELi4ELi3EEENS4_18smem_ptr_flag_bitsILi32EEENSS_INS5_IJNSA_ILi8EEENSA_ILi32EEEEEENS5_IJS18_SB_EEEEEEEvNS4_8identityES11_S1C_vS1D_EENS_8epilogue10collective6detail29Sm90TmaWarpSpecializedAdapterINS1G_15DefaultEpilogueISI_SJ_SJ_NS1F_6thread17LinearCombinationISI_Li1EffLNS1K_9ScaleType4KindE0ELNS_15FloatRoundStyleE2ESI_EENS1_15EpilogueDefaultEEEEEvvEEEEvNT_6ParamsE --------------------------
	.section	.nv.info._ZN7cutlass13device_kernelINS_4gemm6kernel13GemmUniversalIN4cute5tupleIJiiiiEEENS1_10collective13CollectiveMmaINS1_34MainloopSm90TmaGmmaWarpSpecializedILi2ENS5_IJNS4_1CILi1EEESB_SB_EEENS1_35KernelTmaWarpSpecializedCooperativeEEENS5_IJNSA_ILi256EEENSA_ILi64EEESG_EEENS_10tfloat32_tENS5_IJlSB_lEEESI_SJ_NS4_8TiledMMAINS4_8MMA_AtomIJNS4_4SM904GMMA29MMA_64x64x8_F32TF32TF32_SS_TNILNSN_7ScaleInE1ELSP_1EEEEEENS4_6LayoutINS5_IJNSA_ILi2EEESB_SB_EEENS5_IJSB_NSA_ILi0EEESV_EEEEENS5_IJNS4_10UnderscoreESY_SY_EEEEENS4_13SM90_TMA_LOADENS4_14ComposedLayoutINS4_7SwizzleILi3ELi4ELi3EEENS4_18smem_ptr_flag_bitsILi32EEENSS_INS5_IJNSA_ILi8EEENSA_ILi32EEEEEENS5_IJS18_SB_EEEEEEEvNS4_8identityES11_S1C_vS1D_EENS_8epilogue10collective6detail29Sm90TmaWarpSpecializedAdapterINS1G_15DefaultEpilogueISI_SJ_SJ_NS1F_6thread17LinearCombinationISI_Li1EffLNS1K_9ScaleType4KindE0ELNS_15FloatRoundStyleE2ESI_EENS1_15EpilogueDefaultEEEEEvvEEEEvNT_6ParamsE,"",@"SHT_CUDA_INFO"
	.sectionflags	@""
	.align	4


	//----- nvinfo : EIATTR_CUDA_API_VERSION
	.align		4
        /*0000*/ 	.byte	0x04, 0x37
        /*0002*/ 	.short	(.L_21 - .L_20)
.L_20:
        /*0004*/ 	.word	0x00000082


	//----- nvinfo : EIATTR_KPARAM_INFO
	.align		4
.L_21:
        /*0008*/ 	.byte	0x04, 0x17
        /*000a*/ 	.short	(.L_23 - .L_22)
.L_22:
        /*000c*/ 	.word	0x00000000
        /*0010*/ 	.short	0x0000
        /*0012*/ 	.short	0x0070
        /*0014*/ 	.byte	0x00, 0xf0, 0x01, 0x10


	//----- nvinfo : EIATTR_SPARSE_MMA_MASK
	.align		4
.L_23:
        /*0018*/ 	.byte	0x03, 0x50
        /*001a*/ 	.short	0x0000


	//----- nvinfo : EIATTR_MAXREG_COUNT
	.align		4
        /*001c*/ 	.byte	0x03, 0x1b
        /*001e*/ 	.short	0x00a8


	//----- nvinfo : EIATTR_NUM_BARRIERS
	.align		4
        /*0020*/ 	.byte	0x02, 0x4c
        /*0022*/ 	.byte	0x01
	.zero		1


	//----- nvinfo : EIATTR_EXTERNS
	.align		4
        /*0024*/ 	.byte	0x04, 0x0f
        /*0026*/ 	.short	(.L_25 - .L_24)


	//   ....[0]....
	.align		4
.L_24:
        /*0028*/ 	.word	index@(__assertfail)


	//----- nvinfo : EIATTR_MERCURY_ISA_VERSION
	.align		4
.L_25:
        /*002c*/ 	.byte	0x03, 0x5f
        /*002e*/ 	.short	0x0101


	//----- nvinfo : EIATTR_INT_WARP_WIDE_INSTR_OFFSETS
	.align		4
        /*0030*/ 	.byte	0x04, 0x31
        /*0032*/ 	.short	(.L_27 - .L_26)


	//   ....[0]....
.L_26:
        /*0034*/ 	.word	0x00000370


	//   ....[1]....
        /*0038*/ 	.word	0x00000380


	//   ....[2]....
        /*003c*/ 	.word	0x000004b0


	//----- nvinfo : EIATTR_COOP_GROUP_MASK_REGIDS
	.align		4
.L_27:
        /*0040*/ 	.byte	0x04, 0x29
        /*0042*/ 	.short	(.L_29 - .L_28)


	//   ....[0]....
.L_28:
        /*0044*/ 	.word	0xffffffff


	//   ....[1]....
        /*0048*/ 	.word	0xffffffff


	//   ....[2]....
        /*004c*/ 	.word	0xffffffff


	//   ....[3]....
        /*0050*/ 	.word	0xffffffff


	//   ....[4]....
        /*0054*/ 	.word	0xffffffff


	//----- nvinfo : EIATTR_COOP_GROUP_INSTR_OFFSETS
	.align		4
.L_29:
        /*0058*/ 	.byte	0x04, 0x28
        /*005a*/ 	.short	(.L_31 - .L_30)


	//   ....[0]....
.L_30:
        /*005c*/ 	.word	0x00000060


	//   ....[1]....
        /*0060*/ 	.word	0x00000070


	//   ....[2]....
        /*0064*/ 	.word	0x00000130


	//   ....[3]....
        /*0068*/ 	.word	0x00000280


	//   ....[4]....
        /*006c*/ 	.word	0x000011c0


	//----- nvinfo : EIATTR_REG_RECONFIG
	.align		4
.L_31:
        /*0070*/ 	.byte	0x01, 0x54
	.zero		2


	//----- nvinfo : EIATTR_SYSCALL_OFFSETS
	.align		4
        /*0074*/ 	.byte	0x04, 0x46
        /*0076*/ 	.short	(.L_33 - .L_32)


	//   ....[0]....
.L_32:
        /*0078*/ 	.word	0x000013b0


	//----- nvinfo : EIATTR_MBARRIER_INSTR_OFFSETS
	.align		4
.L_33:
        /*007c*/ 	.byte	0x04, 0x39
        /*007e*/ 	.short	(.L_35 - .L_34)


	//   ....[0]....
.L_34:
        /*0080*/ 	.word	0x00000230
        /*0084*/ 	.word	0x000000ff
        /*0088*/ 	.word	0x00000000
        /*008c*/ 	.short	0x0100
        /*008e*/ 	.byte	0x08
	.zero		1


	//   ....[1]....
        /*0090*/ 	.word	0x00000240
        /*0094*/ 	.word	0x000000ff
        /*0098*/ 	.word	0x00000010
        /*009c*/ 	.short	0x0100
        /*009e*/ 	.byte	0x08
	.zero		1


	//   ....[2]....
        /*00a0*/ 	.word	0x00000250
        /*00a4*/ 	.word	0x000000ff
        /*00a8*/ 	.word	0x00000008
        /*00ac*/ 	.short	0x0100
        /*00ae*/ 	.byte	0x08
	.zero		1


	//   ....[3]....
        /*00b0*/ 	.word	0x00000260
        /*00b4*/ 	.word	0x000000ff
        /*00b8*/ 	.word	0x00000018
        /*00bc*/ 	.short	0x0100
        /*00be*/ 	.byte	0x08
	.zero		1


	//   ....[4]....
        /*00c0*/ 	.word	0x00000530
        /*00c4*/ 	.word	0x000000ff
        /*00c8*/ 	.word	0x00000030
        /*00cc*/ 	.short	0x0100
        /*00ce*/ 	.byte	0x08
	.zero		1


	//   ....[5]....
        /*00d0*/ 	.word	0x00000590
        /*00d4*/ 	.word	0x000000ff
        /*00d8*/ 	.word	0x00000038
        /*00dc*/ 	.short	0x0100
        /*00de*/ 	.byte	0x08
	.zero		1


	//   ....[6]....
        /*00e0*/ 	.word	0x00001430
        /*00e4*/ 	.word	0x00000003
        /*00e8*/ 	.word	0x00000000
        /*00ec*/ 	.short	0x010a
        /*00ee*/ 	.byte	0x3f
	.zero		1


	//   ....[7]....
        /*00f0*/ 	.word	0x00001490
        /*00f4*/ 	.word	0x00000003
        /*00f8*/ 	.word	0x00000000
        /*00fc*/ 	.short	0x010a
        /*00fe*/ 	.byte	0x3f
	.zero		1


	//   ....[8]....
        /*0100*/ 	.word	0x00001cc0
        /*0104*/ 	.word	0x000000ff
        /*0108*/ 	.word	0x00000000
        /*010c*/ 	.short	0x010a
        /*010e*/ 	.byte	0x04
	.zero		1


	//   ....[9]....
        /*0110*/ 	.word	0x00001d00
        /*0114*/ 	.word	0x000000ff
        /*0118*/ 	.word	0x00000000
        /*011c*/ 	.short	0x010a
        /*011e*/ 	.byte	0x04
	.zero		1


	//   ....[10]....
        /*0120*/ 	.word	0x00002420
        /*0124*/ 	.word	0x000000ff
        /*0128*/ 	.word	0x00000000
        /*012c*/ 	.short	0x0101
        /*012e*/ 	.byte	0x0a
	.zero		1


	//   ....[11]....
        /*0130*/ 	.word	0x000025e0
        /*0134*/ 	.word	0x000000ff
        /*0138*/ 	.word	0x00000000
        /*013c*/ 	.short	0x0101
        /*013e*/ 	.byte	0x04
	.zero		1


	//   ....[12]....
        /*0140*/ 	.word	0x00007fd0
        /*0144*/ 	.word	0x0000000e
        /*0148*/ 	.word	0x00000010
        /*014c*/ 	.short	0x010a
        /*014e*/ 	.byte	0x3f
	.zero		1


	//   ....[13]....
        /*0150*/ 	.word	0x00008450
        /*0154*/ 	.word	0x00000005
        /*0158*/ 	.word	0x00000038
        /*015c*/ 	.short	0x0101
        /*015e*/ 	.byte	0x3f
	.zero		1


	//   ....[14]....
        /*0160*/ 	.word	0x00008b60
        /*0164*/ 	.word	0x00000007
        /*0168*/ 	.word	0x00000000
        /*016c*/ 	.short	0x010a
        /*016e*/ 	.byte	0x3f
	.zero		1


	//   ....[15]....
        /*0170*/ 	.word	0x00008be0
        /*0174*/ 	.word	0x00000003
        /*0178*/ 	.word	0x00000000
        /*017c*/ 	.short	0x010a
        /*017e*/ 	.byte	0x3f
	.zero		1


	//   ....[16]....
        /*0180*/ 	.word	0x00008c40
        /*0184*/ 	.word	0x00000003
        /*0188*/ 	.word	0x00000000
        /*018c*/ 	.short	0x010a
        /*018e*/ 	.byte	0x3f
	.zero		1


	//   ....[17]....
        /*0190*/ 	.word	0x00008ca0
        /*0194*/ 	.word	0x00000004
        /*0198*/ 	.word	0x00000000
        /*019c*/ 	.short	0x010a
        /*019e*/ 	.byte	0x3f
	.zero		1


	//   ....[18]....
        /*01a0*/ 	.word	0x00008d70
        /*01a4*/ 	.word	0x0000000e
        /*01a8*/ 	.word	0x00000010
        /*01ac*/ 	.short	0x010a
        /*01ae*/ 	.byte	0x3f
	.zero		1


	//   ....[19]....
        /*01b0*/ 	.word	0x00008e40
        /*01b4*/ 	.word	0x00000007
        /*01b8*/ 	.word	0x00000000
        /*01bc*/ 	.short	0x010a
        /*01be*/ 	.byte	0x3f
	.zero		1


	//----- nvinfo : EIATTR_NUM_MBARRIERS
	.align		4
.L_35:
        /*01c0*/ 	.byte	0x03, 0x38
        /*01c2*/ 	.short	0x0006


	//----- nvinfo : EIATTR_EXIT_INSTR_OFFSETS
	.align		4
        /*01c4*/ 	.byte	0x04, 0x1c
        /*01c6*/ 	.short	(.L_37 - .L_36)


	//   ....[0]....
.L_36:
        /*01c8*/ 	.word	0x00000630


	//   ....[1]....
        /*01cc*/ 	.word	0x00000f00


	//   ....[2]....
        /*01d0*/ 	.word	0x000076b0


	//   ....[3]....
        /*01d4*/ 	.word	0x00007ce0


	//   ....[4]....
        /*01d8*/ 	.word	0x00008c30


	//----- nvinfo : EIATTR_MAX_THREADS
	.align		4
.L_37:
        /*01dc*/ 	.byte	0x04, 0x05
        /*01de*/ 	.short	(.L_39 - .L_38)
.L_38:
        /*01e0*/ 	.word	0x00000180
        /*01e4*/ 	.word	0x00000001
        /*01e8*/ 	.word	0x00000001


	//----- nvinfo : EIATTR_CRS_STACK_SIZE
	.align		4
.L_39:
        /*01ec*/ 	.byte	0x04, 0x1e
        /*01ee*/ 	.short	(.L_41 - .L_40)
.L_40:
        /*01f0*/ 	.word	0x00000000


	//----- nvinfo : EIATTR_CBANK_PARAM_SIZE
	.align		4
.L_41:
        /*01f4*/ 	.byte	0x03, 0x19
        /*01f6*/ 	.short	0x0470


	//----- nvinfo : EIATTR_PARAM_CBANK
	.align		4
        /*01f8*/ 	.byte	0x04, 0x0a
        /*01fa*/ 	.short	(.L_43 - .L_42)
	.align		4
.L_42:
        /*01fc*/ 	.word	index@(.nv.constant0._ZN7cutlass13device_kernelINS_4gemm6kernel13GemmUniversalIN4cute5tupleIJiiiiEEENS1_10collective13CollectiveMmaINS1_34MainloopSm90TmaGmmaWarpSpecializedILi2ENS5_IJNS4_1CILi1EEESB_SB_EEENS1_35KernelTmaWarpSpecializedCooperativeEEENS5_IJNSA_ILi256EEENSA_ILi64EEESG_EEENS_10tfloat32_tENS5_IJlSB_lEEESI_SJ_NS4_8TiledMMAINS4_8MMA_AtomIJNS4_4SM904GMMA29MMA_64x64x8_F32TF32TF32_SS_TNILNSN_7ScaleInE1ELSP_1EEEEEENS4_6LayoutINS5_IJNSA_ILi2EEESB_SB_EEENS5_IJSB_NSA_ILi0EEESV_EEEEENS5_IJNS4_10UnderscoreESY_SY_EEEEENS4_13SM90_TMA_LOADENS4_14ComposedLayoutINS4_7SwizzleILi3ELi4ELi3EEENS4_18smem_ptr_flag_bitsILi32EEENSS_INS5_IJNSA_ILi8EEENSA_ILi32EEEEEENS5_IJS18_SB_EEEEEEEvNS4_8identityES11_S1C_vS1D_EENS_8epilogue10collective6detail29Sm90TmaWarpSpecializedAdapterINS1G_15DefaultEpilogueISI_SJ_SJ_NS1F_6thread17LinearCombinationISI_Li1EffLNS1K_9ScaleType4KindE0ELNS_15FloatRoundStyleE2ESI_EENS1_15EpilogueDefaultEEEEEvvEEEEvNT_6ParamsE)
        /*0200*/ 	.short	0x0210
        /*0202*/ 	.short	0x0470


	//----- nvinfo : EIATTR_SW_WAR
	.align		4
.L_43:
        /*0204*/ 	.byte	0x04, 0x36
        /*0206*/ 	.short	(.L_45 - .L_44)
.L_44:
        /*0208*/ 	.word	0x00000008
.L_45:


//--------------------- .nv.callgraph             --------------------------
	.section	.nv.callgraph,"",@"SHT_CUDA_CALLGRAPH"
	.align	4
	.sectionentsize	8
	.align		4
        /*0000*/ 	.word	0x00000000
	.align		4
        /*0004*/ 	.word	0xffffffff
	.align		4
        /*0008*/ 	.word	index@(_ZN7cutlass13device_kernelINS_4gemm6kernel13GemmUniversalIN4cute5tupleIJiiiiEEENS1_10collective13CollectiveMmaINS1_34MainloopSm90TmaGmmaWarpSpecializedILi2ENS5_IJNS4_1CILi1EEESB_SB_EEENS1_35KernelTmaWarpSpecializedCooperativeEEENS5_IJNSA_ILi256EEENSA_ILi64EEESG_EEENS_10tfloat32_tENS5_IJlSB_lEEESI_SJ_NS4_8TiledMMAINS4_8MMA_AtomIJNS4_4SM904GMMA29MMA_64x64x8_F32TF32TF32_SS_TNILNSN_7ScaleInE1ELSP_1EEEEEENS4_6LayoutINS5_IJNSA_ILi2EEESB_SB_EEENS5_IJSB_NSA_ILi0EEESV_EEEEENS5_IJNS4_10UnderscoreESY_SY_EEEEENS4_13SM90_TMA_LOADENS4_14ComposedLayoutINS4_7SwizzleILi3ELi4ELi3EEENS4_18smem_ptr_flag_bitsILi32EEENSS_INS5_IJNSA_ILi8EEENSA_ILi32EEEEEENS5_IJS18_SB_EEEEEEEvNS4_8identityES11_S1C_vS1D_EENS_8epilogue10collective6detail29Sm90TmaWarpSpecializedAdapterINS1G_15DefaultEpilogueISI_SJ_SJ_NS1F_6thread17LinearCombinationISI_Li1EffLNS1K_9ScaleType4KindE0ELNS_15FloatRoundStyleE2ESI_EENS1_15EpilogueDefaultEEEEEvvEEEEvNT_6ParamsE)
	.align		4
        /*000c*/ 	.word	index@(__assertfail)
	.align		4
        /*0010*/ 	.word	0x00000000
	.align		4
        /*0014*/ 	.word	0xfffffffe
	.align		4
        /*0018*/ 	.word	0x00000000
	.align		4
        /*001c*/ 	.word	0xfffffffd
	.align		4
        /*0020*/ 	.word	0x00000000
	.align		4
        /*0024*/ 	.word	0xfffffffc


//--------------------- .nv.constant4             --------------------------
	.section	.nv.constant4,"a",@progbits
	.align	8
	.align		8
.nv.constant4:
        /*0000*/ 	.dword	__assertfail
	.align		8
        /*0008*/ 	.dword	__unnamed_1
	.align		8
        /*0010*/ 	.dword	_ZN40_INTERNAL_e0d21e48_4_k_cu_ef0ee83a_257134cuda3std3__45__cpo5beginE
	.align		8
        /*0018*/ 	.dword	_ZN40_INTERNAL_e0d21e48_4_k_cu_ef0ee83a_257134cuda3std3__45__cpo3endE
	.align		8
        /*0020*/ 	.dword	_ZN40_INTERNAL_e0d21e48_4_k_cu_ef0ee83a_257134cuda3std3__45__cpo6cbeginE
	.align		8
        /*0028*/ 	.dword	_ZN40_INTERNAL_e0d21e48_4_k_cu_ef0ee83a_257134cuda3std3__45__cpo4cendE
	.align		8
        /*0030*/ 	.dword	_ZN40_INTERNAL_e0d21e48_4_k_cu_ef0ee83a_257134cuda3std3__442_GLOBAL__N__e0d21e48_4_k_cu_ef0ee83a_257136ignoreE
	.align		8
        /*0038*/ 	.dword	_ZN40_INTERNAL_e0d21e48_4_k_cu_ef0ee83a_257134cuda3std3__419piecewise_constructE
	.align		8
        /*0040*/ 	.dword	_ZN40_INTERNAL_e0d21e48_4_k_cu_ef0ee83a_257134cuda3std3__48in_placeE
	.align		8
        /*0048*/ 	.dword	_ZN40_INTERNAL_e0d21e48_4_k_cu_ef0ee83a_257134cuda3std6ranges3__45__cpo4swapE
	.align		8
        /*0050*/ 	.dword	_ZN40_INTERNAL_e0d21e48_4_k_cu_ef0ee83a_257134cuda3std6ranges3__45__cpo9iter_moveE
	.align		8
        /*0058*/ 	.dword	_ZN40_INTERNAL_e0d21e48_4_k_cu_ef0ee83a_257134cute7productE
	.align		8
        /*0060*/ 	.dword	_ZN40_INTERNAL_e0d21e48_4_k_cu_ef0ee83a_257134cute1_E
	.align		8
        /*0068*/ 	.dword	$str$22
	.align		8
        /*0070*/ 	.dword	$str$23


//--------------------- .text._ZN7cutlass13device_kernelINS_4gemm6kernel13GemmUniversalIN4cute5tupleIJiiiiEEENS1_10collective13CollectiveMmaINS1_34MainloopSm90TmaGmmaWarpSpecializedILi2ENS5_IJNS4_1CILi1EEESB_SB_EEENS1_35KernelTmaWarpSpecializedCooperativeEEENS5_IJNSA_ILi256EEENSA_ILi64EEESG_EEENS_10tfloat32_tENS5_IJlSB_lEEESI_SJ_NS4_8TiledMMAINS4_8MMA_AtomIJNS4_4SM904GMMA29MMA_64x64x8_F32TF32TF32_SS_TNILNSN_7ScaleInE1ELSP_1EEEEEENS4_6LayoutINS5_IJNSA_ILi2EEESB_SB_EEENS5_IJSB_NSA_ILi0EEESV_EEEEENS5_IJNS4_10UnderscoreESY_SY_EEEEENS4_13SM90_TMA_LOADENS4_14ComposedLayoutINS4_7SwizzleILi3ELi4ELi3EEENS4_18smem_ptr_flag_bitsILi32EEENSS_INS5_IJNSA_ILi8EEENSA_ILi32EEEEEENS5_IJS18_SB_EEEEEEEvNS4_8identityES11_S1C_vS1D_EENS_8epilogue10collective6detail29Sm90TmaWarpSpecializedAdapterINS1G_15DefaultEpilogueISI_SJ_SJ_NS1F_6thread17LinearCombinationISI_Li1EffLNS1K_9ScaleType4KindE0ELNS_15FloatRoundStyleE2ESI_EENS1_15EpilogueDefaultEEEEEvvEEEEvNT_6ParamsE --------------------------
	.section	.text._ZN7cutlass13device_kernelINS_4gemm6kernel13GemmUniversalIN4cute5tupleIJiiiiEEENS1_10collective13CollectiveMmaINS1_34MainloopSm90TmaGmmaWarpSpecializedILi2ENS5_IJNS4_1CILi1EEESB_SB_EEENS1_35KernelTmaWarpSpecializedCooperativeEEENS5_IJNSA_ILi256EEENSA_ILi64EEESG_EEENS_10tfloat32_tENS5_IJlSB_lEEESI_SJ_NS4_8TiledMMAINS4_8MMA_AtomIJNS4_4SM904GMMA29MMA_64x64x8_F32TF32TF32_SS_TNILNSN_7ScaleInE1ELSP_1EEEEEENS4_6LayoutINS5_IJNSA_ILi2EEESB_SB_EEENS5_IJSB_NSA_ILi0EEESV_EEEEENS5_IJNS4_10UnderscoreESY_SY_EEEEENS4_13SM90_TMA_LOADENS4_14ComposedLayoutINS4_7SwizzleILi3ELi4ELi3EEENS4_18smem_ptr_flag_bitsILi32EEENSS_INS5_IJNSA_ILi8EEENSA_ILi32EEEEEENS5_IJS18_SB_EEEEEEEvNS4_8identityES11_S1C_vS1D_EENS_8epilogue10collective6detail29Sm90TmaWarpSpecializedAdapterINS1G_15DefaultEpilogueISI_SJ_SJ_NS1F_6thread17LinearCombinationISI_Li1EffLNS1K_9ScaleType4KindE0ELNS_15FloatRoundStyleE2ESI_EENS1_15EpilogueDefaultEEEEEvvEEEEvNT_6ParamsE,"ax",@progbits
	.align	128
.text._ZN7cutlass13device_kernelINS_4gemm6kernel13GemmUniversalIN4cute5tupleIJiiiiEEENS1_10collective13CollectiveMmaINS1_34MainloopSm90TmaGmmaWarpSpecializedILi2ENS5_IJNS4_1CILi1EEESB_SB_EEENS1_35KernelTmaWarpSpecializedCooperativeEEENS5_IJNSA_ILi256EEENSA_ILi64EEESG_EEENS_10tfloat32_tENS5_IJlSB_lEEESI_SJ_NS4_8TiledMMAINS4_8MMA_AtomIJNS4_4SM904GMMA29MMA_64x64x8_F32TF32TF32_SS_TNILNSN_7ScaleInE1ELSP_1EEEEEENS4_6LayoutINS5_IJNSA_ILi2EEESB_SB_EEENS5_IJSB_NSA_ILi0EEESV_EEEEENS5_IJNS4_10UnderscoreESY_SY_EEEEENS4_13SM90_TMA_LOADENS4_14ComposedLayoutINS4_7SwizzleILi3ELi4ELi3EEENS4_18smem_ptr_flag_bitsILi32EEENSS_INS5_IJNSA_ILi8EEENSA_ILi32EEEEEENS5_IJS18_SB_EEEEEEEvNS4_8identityES11_S1C_vS1D_EENS_8epilogue10collective6detail29Sm90TmaWarpSpecializedAdapterINS1G_15DefaultEpilogueISI_SJ_SJ_NS1F_6thread17LinearCombinationISI_Li1EffLNS1K_9ScaleType4KindE0ELNS_15FloatRoundStyleE2ESI_EENS1_15EpilogueDefaultEEEEEvvEEEEvNT_6ParamsE:
        .type           _ZN7cutlass13device_kernelINS_4gemm6kernel13GemmUniversalIN4cute5tupleIJiiiiEEENS1_10collective13CollectiveMmaINS1_34MainloopSm90TmaGmmaWarpSpecializedILi2ENS5_IJNS4_1CILi1EEESB_SB_EEENS1_35KernelTmaWarpSpecializedCooperativeEEENS5_IJNSA_ILi256EEENSA_ILi64EEESG_EEENS_10tfloat32_tENS5_IJlSB_lEEESI_SJ_NS4_8TiledMMAINS4_8MMA_AtomIJNS4_4SM904GMMA29MMA_64x64x8_F32TF32TF32_SS_TNILNSN_7ScaleInE1ELSP_1EEEEEENS4_6LayoutINS5_IJNSA_ILi2EEESB_SB_EEENS5_IJSB_NSA_ILi0EEESV_EEEEENS5_IJNS4_10UnderscoreESY_SY_EEEEENS4_13SM90_TMA_LOADENS4_14ComposedLayoutINS4_7SwizzleILi3ELi4ELi3EEENS4_18smem_ptr_flag_bitsILi32EEENSS_INS5_IJNSA_ILi8EEENSA_ILi32EEEEEENS5_IJS18_SB_EEEEEEEvNS4_8identityES11_S1C_vS1D_EENS_8epilogue10collective6detail29Sm90TmaWarpSpecializedAdapterINS1G_15DefaultEpilogueISI_SJ_SJ_NS1F_6thread17LinearCombinationISI_Li1EffLNS1K_9ScaleType4KindE0ELNS_15FloatRoundStyleE2ESI_EENS1_15EpilogueDefaultEEEEEvvEEEEvNT_6ParamsE,@function
        .size           _ZN7cutlass13device_kernelINS_4gemm6kernel13GemmUniversalIN4cute5tupleIJiiiiEEENS1_10collective13CollectiveMmaINS1_34MainloopSm90TmaGmmaWarpSpecializedILi2ENS5_IJNS4_1CILi1EEESB_SB_EEENS1_35KernelTmaWarpSpecializedCooperativeEEENS5_IJNSA_ILi256EEENSA_ILi64EEESG_EEENS_10tfloat32_tENS5_IJlSB_lEEESI_SJ_NS4_8TiledMMAINS4_8MMA_AtomIJNS4_4SM904GMMA29MMA_64x64x8_F32TF32TF32_SS_TNILNSN_7ScaleInE1ELSP_1EEEEEENS4_6LayoutINS5_IJNSA_ILi2EEESB_SB_EEENS5_IJSB_NSA_ILi0EEESV_EEEEENS5_IJNS4_10UnderscoreESY_SY_EEEEENS4_13SM90_TMA_LOADENS4_14ComposedLayoutINS4_7SwizzleILi3ELi4ELi3EEENS4_18smem_ptr_flag_bitsILi32EEENSS_INS5_IJNSA_ILi8EEENSA_ILi32EEEEEENS5_IJS18_SB_EEEEEEEvNS4_8identityES11_S1C_vS1D_EENS_8epilogue10collective6detail29Sm90TmaWarpSpecializedAdapterINS1G_15DefaultEpilogueISI_SJ_SJ_NS1F_6thread17LinearCombinationISI_Li1EffLNS1K_9ScaleType4KindE0ELNS_15FloatRoundStyleE2ESI_EENS1_15EpilogueDefaultEEEEEvvEEEEvNT_6ParamsE,(.L_x_188 - _ZN7cutlass13device_kernelINS_4gemm6kernel13GemmUniversalIN4cute5tupleIJiiiiEEENS1_10collective13CollectiveMmaINS1_34MainloopSm90TmaGmmaWarpSpecializedILi2ENS5_IJNS4_1CILi1EEESB_SB_EEENS1_35KernelTmaWarpSpecializedCooperativeEEENS5_IJNSA_ILi256EEENSA_ILi64EEESG_EEENS_10tfloat32_tENS5_IJlSB_lEEESI_SJ_NS4_8TiledMMAINS4_8MMA_AtomIJNS4_4SM904GMMA29MMA_64x64x8_F32TF32TF32_SS_TNILNSN_7ScaleInE1ELSP_1EEEEEENS4_6LayoutINS5_IJNSA_ILi2EEESB_SB_EEENS5_IJSB_NSA_ILi0EEESV_EEEEENS5_IJNS4_10UnderscoreESY_SY_EEEEENS4_13SM90_TMA_LOADENS4_14ComposedLayoutINS4_7SwizzleILi3ELi4ELi3EEENS4_18smem_ptr_flag_bitsILi32EEENSS_INS5_IJNSA_ILi8EEENSA_ILi32EEEEEENS5_IJS18_SB_EEEEEEEvNS4_8identityES11_S1C_vS1D_EENS_8epilogue10collective6detail29Sm90TmaWarpSpecializedAdapterINS1G_15DefaultEpilogueISI_SJ_SJ_NS1F_6thread17LinearCombinationISI_Li1EffLNS1K_9ScaleType4KindE0ELNS_15FloatRoundStyleE2ESI_EENS1_15EpilogueDefaultEEEEEvvEEEEvNT_6ParamsE)
        .other          _ZN7cutlass13device_kernelINS_4gemm6kernel13GemmUniversalIN4cute5tupleIJiiiiEEENS1_10collective13CollectiveMmaINS1_34MainloopSm90TmaGmmaWarpSpecializedILi2ENS5_IJNS4_1CILi1EEESB_SB_EEENS1_35KernelTmaWarpSpecializedCooperativeEEENS5_IJNSA_ILi256EEENSA_ILi64EEESG_EEENS_10tfloat32_tENS5_IJlSB_lEEESI_SJ_NS4_8TiledMMAINS4_8MMA_AtomIJNS4_4SM904GMMA29MMA_64x64x8_F32TF32TF32_SS_TNILNSN_7ScaleInE1ELSP_1EEEEEENS4_6LayoutINS5_IJNSA_ILi2EEESB_SB_EEENS5_IJSB_NSA_ILi0EEESV_EEEEENS5_IJNS4_10UnderscoreESY_SY_EEEEENS4_13SM90_TMA_LOADENS4_14ComposedLayoutINS4_7SwizzleILi3ELi4ELi3EEENS4_18smem_ptr_flag_bitsILi32EEENSS_INS5_IJNSA_ILi8EEENSA_ILi32EEEEEENS5_IJS18_SB_EEEEEEEvNS4_8identityES11_S1C_vS1D_EENS_8epilogue10collective6detail29Sm90TmaWarpSpecializedAdapterINS1G_15DefaultEpilogueISI_SJ_SJ_NS1F_6thread17LinearCombinationISI_Li1EffLNS1K_9ScaleType4KindE0ELNS_15FloatRoundStyleE2ESI_EENS1_15EpilogueDefaultEEEEEvvEEEEvNT_6ParamsE,@"STO_CUDA_ENTRY STV_DEFAULT"
_ZN7cutlass13device_kernelINS_4gemm6kernel13GemmUniversalIN4cute5tupleIJiiiiEEENS1_10collective13CollectiveMmaINS1_34MainloopSm90TmaGmmaWarpSpecializedILi2ENS5_IJNS4_1CILi1EEESB_SB_EEENS1_35KernelTmaWarpSpecializedCooperativeEEENS5_IJNSA_ILi256EEENSA_ILi64EEESG_EEENS_10tfloat32_tENS5_IJlSB_lEEESI_SJ_NS4_8TiledMMAINS4_8MMA_AtomIJNS4_4SM904GMMA29MMA_64x64x8_F32TF32TF32_SS_TNILNSN_7ScaleInE1ELSP_1EEEEEENS4_6LayoutINS5_IJNSA_ILi2EEESB_SB_EEENS5_IJSB_NSA_ILi0EEESV_EEEEENS5_IJNS4_10UnderscoreESY_SY_EEEEENS4_13SM90_TMA_LOADENS4_14ComposedLayoutINS4_7SwizzleILi3ELi4ELi3EEENS4_18smem_ptr_flag_bitsILi32EEENSS_INS5_IJNSA_ILi8EEENSA_ILi32EEEEEENS5_IJS18_SB_EEEEEEEvNS4_8identityES11_S1C_vS1D_EENS_8epilogue10collective6detail29Sm90TmaWarpSpecializedAdapterINS1G_15DefaultEpilogueISI_SJ_SJ_NS1F_6thread17LinearCombinationISI_Li1EffLNS1K_9ScaleType4KindE0ELNS_15FloatRoundStyleE2ESI_EENS1_15EpilogueDefaultEEEEEvvEEEEvNT_6ParamsE:
[----:B------:R-:W0:Y:S01]  /*0000*/  LDC R1, c[0x0][0x28] ;  /* 0x00000a00ff017b82 */ /* 0x000e220000000800 */
[----:B------:R-:W1:Y:S01]  /*0010*/  S2R R4, SR_TID.X ;  /* 0x0000000000047919 */ /* 0x000e620000002100 */
[----:B------:R-:W-:Y:S01]  /*0020*/  ELECT P0, URZ, PT ;  /* 0x00000000003f782f */ /* 0x000fe20003800000 */
[----:B------:R-:W-:Y:S01]  /*0030*/  BSSY B0, `(.L_x_0) ;  /* 0x000000f000007945 */ /* 0x000fe20003800000 */
[--C-:B-1----:R-:W-:Y:S02]  /*0040*/  SHF.R.U32.HI R0, RZ, 0x5, R4.reuse ;  /* 0x00000005ff007819 */ /* 0x102fe40000011604 */
[----:B------:R-:W-:-:S03]  /*0050*/  SHF.R.U32.HI R14, RZ, 0x7, R4 ;  /* 0x00000007ff0e7819 */ /* 0x000fc60000011604 */
[----:B------:R-:W1:Y:S04]  /*0060*/  SHFL.IDX PT, R5, R0, RZ, 0x1f ;  /* 0x00001fff00057589 */ /* 0x000e6800000e0000 */
[----:B------:R2:W3:Y:S01]  /*0070*/  SHFL.IDX PT, R10, R14, RZ, 0x1f ;  /* 0x00001fff0e0a7589 */ /* 0x0004e200000e0000 */
[----:B-1----:R-:W-:-:S13]  /*0080*/  ISETP.NE.OR P0, PT, R5, RZ, !P0 ;  /* 0x000000ff0500720c */ /* 0x002fda0004705670 */
[----:B0-23--:R-:W-:Y:S05]  /*0090*/  @P0 BRA `(.L_x_1) ;  /* 0x0000000000200947 */ /* 0x00dfea0003800000 */
[----:B------:R-:W-:Y:S02]  /*00a0*/  ULDC.64 UR4, c[0x0][0x198] ;  /* 0x0000660000047ab9 */ /* 0x000fe40000000a00 */
[----:B------:R-:W-:Y:S02]  /*00b0*/  UIADD3 UR6, UP0, UR4, 0xf0, URZ ;  /* 0x000000f004067890 */ /* 0x000fe4000ff1e03f */
[----:B------:R-:W-:Y:S02]  /*00c0*/  UIADD3 UR4, UP1, UR4, 0x1f0, URZ ;  /* 0x000001f004047890 */ /* 0x000fe4000ff3e03f */
[----:B------:R-:W-:Y:S02]  /*00d0*/  UIADD3.X UR7, URZ, UR5, URZ, UP0, !UPT ;  /* 0x000000053f077290 */ /* 0x000fe400087fe43f */
[----:B------:R-:W-:-:S07]  /*00e0*/  UIADD3.X UR5, URZ, UR5, URZ, UP1, !UPT ;  /* 0x000000053f057290 */ /* 0x000fce0008ffe43f */
[----:B------:R0:W-:Y:S02]  /*00f0*/  UTMACCTL.PF [UR6] ;  /* 0x00000000060079b9 */ /* 0x0001e40008040000 */
[----:B------:R0:W-:Y:S02]  /*0100*/  UTMACCTL.PF [UR4] ;  /* 0x00000000040079b9 */ /* 0x0001e40008040000 */
[----:B0-----:R-:W-:Y:S01]  /*0110*/  NOP ;  /* 0x0000000000007918 */ /* 0x001fe20000000000 */
.L_x_1:
[----:B------:R-:W-:Y:S05]  /*0120*/  BSYNC B0 ;  /* 0x0000000000007941 */ /* 0x000fea0003800000 */
.L_x_0:
[----:B------:R-:W0:Y:S02]  /*0130*/  SHFL.IDX PT, R2, R0, RZ, 0x1f ;  /* 0x00001fff00027589 */ /* 0x000e2400000e0000 */
[----:B0-----:R-:W-:-:S13]  /*0140*/  ISETP.NE.AND P0, PT, R2, RZ, PT ;  /* 0x000000ff0200720c */ /* 0x001fda0003f05270 */
[----:B------:R-:W-:Y:S05]  /*0150*/  @P0 BRA `(.L_x_2) ;  /* 0x0000000000480947 */ /* 0x000fea0003800000 */
[----:B------:R-:W0:Y:S01]  /*0160*/  S2UR UR8, SR_CgaCtaId ;  /* 0x00000000000879c3 */ /* 0x000e220000008800 */
[----:B------:R-:W-:Y:S01]  /*0170*/  UMOV UR4, 0x400 ;  /* 0x0000040000047882 */ /* 0x000fe20000000000 */
[----:B------:R-:W-:Y:S01]  /*0180*/  UMOV UR5, 0x1 ;  /* 0x0000000100057882 */ /* 0x000fe20000000000 */
[----:B------:R-:W-:Y:S01]  /*0190*/  UMOV UR6, 0x100 ;  /* 0x0000010000067882 */ /* 0x000fe20000000000 */
[----:B------:R-:W-:Y:S01]  /*01a0*/  ELECT P0, URZ, PT ;  /* 0x00000000003f782f */ /* 0x000fe20003800000 */
[----:B------:R-:W-:-:S04]  /*01b0*/  UIADD3 UR6, -UR6, 0x100000, URZ ;  /* 0x0010000006067890 */ /* 0x000fc8000fffe13f */
[----:B------:R-:W-:Y:S02]  /*01c0*/  USHF.L.U32 UR7, UR6, 0xb, URZ ;  /* 0x0000000b06077899 */ /* 0x000fe4000800063f */
[----:B------:R-:W-:Y:S02]  /*01d0*/  USHF.L.U32 UR6, UR6, 0x1, URZ ;  /* 0x0000000106067899 */ /* 0x000fe4000800063f */
[----:B0-----:R-:W-:Y:S02]  /*01e0*/  ULEA UR8, UR8, UR4, 0x18 ;  /* 0x0000000408087291 */ /* 0x001fe4000f8ec03f */
[----:B------:R-:W-:-:S04]  /*01f0*/  UIADD3 UR4, -UR5, 0x100000, URZ ;  /* 0x0010000005047890 */ /* 0x000fc8000fffe13f */
[----:B------:R-:W-:Y:S02]  /*0200*/  USHF.L.U32 UR5, UR4, 0xb, URZ ;  /* 0x0000000b04057899 */ /* 0x000fe4000800063f */
[----:B------:R-:W-:Y:S01]  /*0210*/  USHF.L.U32 UR4, UR4, 0x1, URZ ;  /* 0x0000000104047899 */ /* 0x000fe2000800063f */
[----:B------:R-:W0:Y:S11]  /*0220*/  FENCE.VIEW.ASYNC.S ;  /* 0x00000000000073c6 */ /* 0x000e360000000000 */
[----:B0-----:R0:W1:Y:S01]  /*0230*/  SYNCS.EXCH.64 URZ, [UR8], UR4 ;  /* 0x00000004083f75b2 */ /* 0x0010620008000100 */
[----:B------:R0:W2:Y:S01]  /*0240*/  SYNCS.EXCH.64 URZ, [UR8+0x10], UR6 ;  /* 0x00001006083f75b2 */ /* 0x0000a20008000100 */
[----:B------:R0:W3:Y:S01]  /*0250*/  SYNCS.EXCH.64 URZ, [UR8+0x8], UR4 ;  /* 0x00000804083f75b2 */ /* 0x0000e20008000100 */
[----:B------:R0:W4:Y:S01]  /*0260*/  SYNCS.EXCH.64 URZ, [UR8+0x18], UR6 ;  /* 0x00001806083f75b2 */ /* 0x0001220008000100 */
[----:B------:R-:W-:Y:S01]  /*0270*/  NOP ;  /* 0x0000000000007918 */ /* 0x000fe20000000000 */
.L_x_2:
[----:B------:R-:W5:Y:S01]  /*0280*/  SHFL.IDX PT, R0, R0, RZ, 0x1f ;  /* 0x00001fff00007589 */ /* 0x000f6200000e0000 */
[----:B------:R-:W-:Y:S01]  /*0290*/  ELECT P0, URZ, PT ;  /* 0x00000000003f782f */ /* 0x000fe20003800000 */
[----:B------:R-:W1:Y:S01]  /*02a0*/  LDC R2, c[0x0][0x65c] ;  /* 0x00019700ff027b82 */ /* 0x000e620000000800 */
[----:B0-----:R-:W-:Y:S01]  /*02b0*/  UMOV UR4, 0x20 ;  /* 0x0000002000047882 */ /* 0x001fe20000000000 */
[----:B------:R-:W0:Y:S01]  /*02c0*/  S2R R3, SR_CTAID.Y ;  /* 0x0000000000037919 */ /* 0x000e220000002600 */
[----:B------:R-:W-:Y:S01]  /*02d0*/  NOP ;  /* 0x0000000000007918 */ /* 0x000fe20000000000 */
[----:B------:R-:W-:Y:S01]  /*02e0*/  ISETP.NE.AND P2, PT, R10, RZ, PT ;  /* 0x000000ff0a00720c */ /* 0x000fe20003f45270 */
[----:B------:R-:W-:Y:S01]  /*02f0*/  NOP ;  /* 0x0000000000007918 */ /* 0x000fe20000000000 */
[----:B------:R-:W2:Y:S01]  /*0300*/  S2R R6, SR_CTAID.X ;  /* 0x0000000000067919 */ /* 0x000ea20000002500 */
[----:B------:R-:W-:Y:S02]  /*0310*/  LOP3.LUT R7, R7, 0xfffff7ff, RZ, 0xc0, !PT ;  /* 0xfffff7ff07077812 */ /* 0x000fe400078ec0ff */
[----:B-----5:R-:W-:-:S02]  /*0320*/  ISETP.NE.OR P0, PT, R0, RZ, !P0 ;  /* 0x000000ff0000720c */ /* 0x020fc40004705670 */
[----:B-1----:R-:W-:Y:S02]  /*0330*/  ISETP.NE.AND P3, PT, R2, 0x1, PT ;  /* 0x000000010200780c */ /* 0x002fe40003f65270 */
[----:B------:R-:W-:-:S04]  /*0340*/  SHF.R.S32.HI R0, RZ, 0x1f, R5 ;  /* 0x0000001fff007819 */ /* 0x000fc80000011405 */
[----:B------:R-:W-:-:S04]  /*0350*/  LEA.HI R0, R0, R5, RZ, 0x2 ;  /* 0x0000000500007211 */ /* 0x000fc800078f10ff */
[----:B------:R-:W-:Y:S01]  /*0360*/  LOP3.LUT R0, R0, 0xfffffffc, RZ, 0xc0, !PT ;  /* 0xfffffffc00007812 */ /* 0x000fe200078ec0ff */
[----:B------:R-:W-:Y:S01]  /*0370*/  VOTEU.ALL UP0, P0 ;  /* 0x00000000003f7886 */ /* 0x000fe20000000000 */
[----:B------:R-:W-:Y:S01]  /*0380*/  VOTEU.ALL UP1, P0 ;  /* 0x00000000003f7886 */ /* 0x000fe20000020000 */
[----:B------:R-:W2:Y:S01]  /*0390*/  @P3 LDC R17, c[0x0][0x10] ;  /* 0x00000400ff113b82 */ /* 0x000ea20000000800 */
[----:B------:R-:W-:Y:S01]  /*03a0*/  @P3 LOP3.LUT R7, R7, 0x800, RZ, 0xfc, !PT ;  /* 0x0000080007073812 */ /* 0x000fe200078efcff */
[----:B------:R-:W-:Y:S01]  /*03b0*/  IMAD.IADD R0, R5, 0x1, -R0 ;  /* 0x0000000105007824 */ /* 0x000fe200078e0a00 */
[----:B------:R-:W-:Y:S01]  /*03c0*/  @!UP0 UMOV UR6, 0x400 ;  /* 0x0000040000068882 */ /* 0x000fe20000000000 */
[----:B------:R-:W-:-:S04]  /*03d0*/  @!UP0 UIADD3 UR4, -UR4, 0x100000, URZ ;  /* 0x0010000004048890 */ /* 0x000fc8000fffe13f */
[----:B------:R-:W-:Y:S02]  /*03e0*/  @!UP0 USHF.L.U32 UR5, UR4, 0xb, URZ ;  /* 0x0000000b04058899 */ /* 0x000fe4000800063f */
[----:B------:R-:W-:Y:S01]  /*03f0*/  @!UP0 USHF.L.U32 UR4, UR4, 0x1, URZ ;  /* 0x0000000104048899 */ /* 0x000fe2000800063f */
[----:B0-----:R-:W-:Y:S01]  /*0400*/  @P3 IMAD.MOV.U32 R8, RZ, RZ, R3 ;  /* 0x000000ffff083224 */ /* 0x001fe200078e0003 */
[----:B------:R-:W-:Y:S01]  /*0410*/  ISETP.NE.AND P1, PT, R0, 0x3, PT ;  /* 0x000000030000780c */ /* 0x000fe20003f25270 */
[----:B------:R-:W0:Y:S01]  /*0420*/  @!UP0 S2UR UR7, SR_CgaCtaId ;  /* 0x00000000000789c3 */ /* 0x000e220000008800 */
[----:B------:R-:W-:Y:S02]  /*0430*/  @P3 IMAD.MOV.U32 R9, RZ, RZ, RZ ;  /* 0x000000ffff093224 */ /* 0x000fe400078e00ff */
[----:B------:R-:W-:Y:S02]  /*0440*/  IMAD.MOV.U32 R7, RZ, RZ, RZ ;  /* 0x000000ffff077224 */ /* 0x000fe400078e00ff */
[----:B------:R-:W-:-:S03]  /*0450*/  @P3 IMAD.MOV.U32 R5, RZ, RZ, RZ ;  /* 0x000000ffff053224 */ /* 0x000fc600078e00ff */
[----:B------:R-:W1:Y:S01]  /*0460*/  @!P3 LDC R11, c[0x0][0xc] ;  /* 0x00000300ff0bbb82 */ /* 0x000e620000000800 */
[----:B--2---:R-:W-:-:S04]  /*0470*/  @P3 IMAD.WIDE.U32 R16, R6, R17, R8 ;  /* 0x0000001106103225 */ /* 0x004fc800078e0008 */
[----:B------:R-:W-:Y:S01]  /*0480*/  @P3 IMAD.IADD R17, R17, 0x1, R5 ;  /* 0x0000000111113824 */ /* 0x000fe200078e0205 */
[----:B------:R-:W-:Y:S01]  /*0490*/  LOP3.LUT R5, R4, 0x7f, RZ, 0xc0, !PT ;  /* 0x0000007f04057812 */ /* 0x000fe200078ec0ff */
[----:B0-----:R-:W-:Y:S01]  /*04a0*/  @!UP0 ULEA UR8, UR7, UR6, 0x18 ;  /* 0x0000000607088291 */ /* 0x001fe2000f8ec03f */
[----:B------:R-:W-:Y:S02]  /*04b0*/  VOTEU.ALL UP0, P0 ;  /* 0x00000000003f7886 */ /* 0x000fe40000000000 */
[----:B------:R-:W-:Y:S01]  /*04c0*/  ULDC UR6, c[0x0][0xc] ;  /* 0x0000030000067ab9 */ /* 0x000fe20000000800 */
[----:B------:R-:W-:Y:S01]  /*04d0*/  ISETP.EQ.OR P0, PT, R0, RZ, !P1 ;  /* 0x000000ff0000720c */ /* 0x000fe20004f02670 */
[----:B------:R-:W-:-:S03]  /*04e0*/  ULDC UR7, c[0x0][0x10] ;  /* 0x0000040000077ab9 */ /* 0x000fc60000000800 */
[C---:B------:R-:W-:Y:S01]  /*04f0*/  ISETP.EQ.AND P0, PT, R10.reuse, RZ, P0 ;  /* 0x000000ff0a00720c */ /* 0x040fe20000702270 */
[----:B------:R-:W-:Y:S02]  /*0500*/  VIADD R10, R10, 0xffffffff ;  /* 0xffffffff0a0a7836 */ /* 0x000fe40000000000 */
[----:B-1----:R-:W-:Y:S01]  /*0510*/  @!P3 IMAD.WIDE.U32 R8, R11, R3, R6 ;  /* 0x000000030b08b225 */ /* 0x002fe200078e0006 */
[----:B------:R-:W0:Y:S02]  /*0520*/  FENCE.VIEW.ASYNC.S ;  /* 0x00000000000073c6 */ /* 0x000e240000000000 */
[----:B0-----:R-:W3:Y:S01]  /*0530*/  @!UP0 SYNCS.EXCH.64 URZ, [UR8+0x30], UR4 ;  /* 0x00003004083f85b2 */ /* 0x001ee20008000100 */
[----:B------:R-:W-:Y:S02]  /*0540*/  SEL R18, RZ, 0x1, !P0 ;  /* 0x00000001ff127807 */ /* 0x000fe40004000000 */
[----:B------:R-:W-:Y:S01]  /*0550*/  ISETP.GE.U32.AND P1, PT, R10, 0x2, PT ;  /* 0x000000020a00780c */ /* 0x000fe20003f26070 */
[----:B------:R-:W-:-:S02]  /*0560*/  @!P3 IMAD.MOV.U32 R16, RZ, RZ, R8 ;  /* 0x000000ffff10b224 */ /* 0x000fc400078e0008 */
[----:B------:R-:W-:Y:S01]  /*0570*/  @!P3 IMAD.MOV.U32 R17, RZ, RZ, R9 ;  /* 0x000000ffff11b224 */ /* 0x000fe200078e0009 */
[----:B------:R-:W-:Y:S01]  /*0580*/  SEL R18, R18, 0x2, P1 ;  /* 0x0000000212127807 */ /* 0x000fe20000800000 */
[----:B------:R0:W3:Y:S01]  /*0590*/  @!UP1 SYNCS.EXCH.64 URZ, [UR8+0x38], UR4 ;  /* 0x00003804083f95b2 */ /* 0x0000e20008000100 */
[----:B------:R-:W-:Y:S01]  /*05a0*/  NOP ;  /* 0x0000000000007918 */ /* 0x000fe20000000000 */
[----:B0-----:R-:W-:-:S03]  /*05b0*/  UIMAD.WIDE.U32 UR4, UR6, UR7, URZ ;  /* 0x00000007060472a5 */ /* 0x001fc6000f8e003f */
[----:B------:R-:W-:Y:S02]  /*05c0*/  ULDC UR6, c[0x0][0x14] ;  /* 0x0000050000067ab9 */ /* 0x000fe40000000800 */
[----:B------:R-:W-:Y:S02]  /*05d0*/  UIMAD.WIDE.U32 UR38, UR4, UR6, URZ ;  /* 0x00000006042672a5 */ /* 0x000fe4000f8e003f */
[----:B------:R-:W-:-:S04]  /*05e0*/  UIMAD UR41, UR5, UR6, URZ ;  /* 0x00000006052972a4 */ /* 0x000fc8000f8e023f */
[----:B------:R-:W-:Y:S01]  /*05f0*/  UIADD3 UR41, UR39, UR41, URZ ;  /* 0x0000002927297290 */ /* 0x000fe2000fffe03f */
[----:B---34-:R-:W-:Y:S06]  /*0600*/  BAR.SYNC.DEFER_BLOCKING 0x0 ;  /* 0x0000000000007b1d */ /* 0x018fec0000010000 */
[----:B------:R-:W-:Y:S05]  /*0610*/  @!P2 BRA `(.L_x_3) ;  /* 0x000000700028a947 */ /* 0x000fea0003800000 */
[----:B------:R-:W-:-:S13]  /*0620*/  ISETP.GT.U32.AND P0, PT, R10, 0x1, PT ;  /* 0x000000010a00780c */ /* 0x000fda0003f04070 */
[----:B------:R-:W-:Y:S05]  /*0630*/  @P0 EXIT ;  /* 0x000000000000094d */ /* 0x000fea0003800000 */
[----:B------:R-:W-:Y:S01]  /*0640*/  ULDC.64 UR4, c[0x0][0x650] ;  /* 0x0001940000047ab9 */ /* 0x000fe20000000a00 */
[----:B------:R-:W-:Y:S01]  /*0650*/  PRMT R0, RZ, 0x7610, R0 ;  /* 0x00007610ff007816 */ /* 0x000fe20000000000 */
[----:B------:R-:W-:Y:S01]  /*0660*/  IMAD.MOV.U32 R111, RZ, RZ, -0x1 ;  /* 0xffffffffff6f7424 */ /* 0x000fe200078e00ff */
[----:B------:R-:W-:Y:S01]  /*0670*/  ISETP.GE.U32.AND P0, PT, R16, UR4, PT ;  /* 0x0000000410007c0c */ /* 0x000fe2000bf06070 */
[----:B------:R-:W-:Y:S02]  /*0680*/  IMAD.MOV.U32 R101, RZ, RZ, -0x1 ;  /* 0xffffffffff657424 */ /* 0x000fe400078e00ff */
[----:B------:R-:W-:Y:S01]  /*0690*/  IMAD.MOV.U32 R19, RZ, RZ, -0x1 ;  /* 0xffffffffff137424 */ /* 0x000fe200078e00ff */
[----:B------:R-:W-:-:S13]  /*06a0*/  ISETP.GE.U32.AND.EX P0, PT, R17, UR5, PT, P0 ;  /* 0x0000000511007c0c */ /* 0x000fda000bf06100 */
[----:B------:R-:W-:Y:S05]  /*06b0*/  @P0 BRA `(.L_x_4) ;  /* 0x0000000400580947 */ /* 0x000fea0003800000 */
[----:B------:R-:W0:Y:S01]  /*06c0*/  LDC.64 R20, c[0x0][0x628] ;  /* 0x00018a00ff147b82 */ /* 0x000e220000000a00 */
[----:B------:R-:W-:Y:S02]  /*06d0*/  IMAD.MOV.U32 R8, RZ, RZ, R16 ;  /* 0x000000ffff087224 */ /* 0x000fe400078e0010 */
[----:B------:R-:W-:-:S05]  /*06e0*/  IMAD.MOV.U32 R9, RZ, RZ, R17 ;  /* 0x000000ffff097224 */ /* 0x000fca00078e0011 */
[----:B------:R-:W1:Y:S08]  /*06f0*/  LDC R0, c[0x0][0x630] ;  /* 0x00018c00ff007b82 */ /* 0x000e700000000800 */
[----:B------:R-:W2:Y:S01]  /*0700*/  LDC.64 R22, c[0x0][0x620] ;  /* 0x00018800ff167b82 */ /* 0x000ea20000000a00 */
[----:B0-----:R-:W-:-:S04]  /*0710*/  ISETP.NE.U32.AND P0, PT, R20, RZ, PT ;  /* 0x000000ff1400720c */ /* 0x001fc80003f05070 */
[----:B------:R-:W-:-:S13]  /*0720*/  ISETP.NE.AND.EX P0, PT, R21, RZ, PT, P0 ;  /* 0x000000ff1500720c */ /* 0x000fda0003f05300 */
[----:B-12---:R-:W-:Y:S05]  /*0730*/  @!P0 BRA `(.L_x_5) ;  /* 0x0000000000288947 */ /* 0x006fea0003800000 */
[----:B------:R-:W0:Y:S02]  /*0740*/  LDC R13, c[0x0][0x634] ;  /* 0x00018d00ff0d7b82 */ /* 0x000e240000000800 */
[----:B0-----:R-:W-:-:S05]  /*0750*/  IADD3 R13, P0, R16, R13, RZ ;  /* 0x0000000d100d7210 */ /* 0x001fca0007f1e0ff */
[----:B------:R-:W-:-:S04]  /*0760*/  IMAD.X R15, RZ, RZ, R17, P0 ;  /* 0x000000ffff0f7224 */ /* 0x000fc800000e0611 */
[----:B------:R-:W-:-:S04]  /*0770*/  IMAD.WIDE.U32 R8, R15, R20, RZ ;  /* 0x000000140f087225 */ /* 0x000fc800078e00ff */
[----:B------:R-:W-:-:S04]  /*0780*/  IMAD.WIDE.U32 R10, P0, R13, R21, R8 ;  /* 0x000000150d0a7225 */ /* 0x000fc80007800008 */
[----:B------:R-:W-:-:S04]  /*0790*/  IMAD.WIDE.U32 R8, R13, R20, RZ ;  /* 0x000000140d087225 */ /* 0x000fc800078e00ff */
[----:B------:R-:W-:Y:S01]  /*07a0*/  IMAD.X R13, RZ, RZ, RZ, P0 ;  /* 0x000000ffff0d7224 */ /* 0x000fe200000e06ff */
[----:B------:R-:W-:Y:S01]  /*07b0*/  IADD3 RZ, P0, R9, R10, RZ ;  /* 0x0000000a09ff7210 */ /* 0x000fe20007f1e0ff */
[----:B------:R-:W-:-:S04]  /*07c0*/  IMAD.MOV.U32 R12, RZ, RZ, R11 ;  /* 0x000000ffff0c7224 */ /* 0x000fc800078e000b */
[----:B------:R-:W-:-:S08]  /*07d0*/  IMAD.WIDE.U32.X R8, R15, R21, R12, P0 ;  /* 0x000000150f087225 */ /* 0x000fd000000e040c */
.L_x_5:
[-CC-:B------:R-:W-:Y:S01]  /*07e0*/  SHF.R.U64 R25, R8, R0.reuse, R9.reuse ;  /* 0x0000000008197219 */ /* 0x180fe20000001209 */
[----:B------:R-:W0:Y:S01]  /*07f0*/  LDC R12, c[0x0][0x618] ;  /* 0x00018600ff0c7b82 */ /* 0x000e220000000800 */
[----:B------:R-:W-:Y:S01]  /*0800*/  SHF.R.U32.HI R7, RZ, R0, R9 ;  /* 0x00000000ff077219 */ /* 0x000fe20000011609 */
[----:B------:R-:W-:Y:S01]  /*0810*/  ULDC UR4, c[0x0][0x150] ;  /* 0x0000540000047ab9 */ /* 0x000fe20000000800 */
[----:B------:R-:W-:Y:S02]  /*0820*/  IADD3 R11, P0, RZ, -R25, RZ ;  /* 0x80000019ff0b7210 */ /* 0x000fe40007f1e0ff */
[----:B------:R-:W-:-:S03]  /*0830*/  I2FP.F32.U32 R0, R6 ;  /* 0x0000000600007245 */ /* 0x000fc60000201000 */
[----:B------:R-:W1:Y:S01]  /*0840*/  LDC.64 R30, c[0x0][0x640] ;  /* 0x00019000ff1e7b82 */ /* 0x000e620000000a00 */
[----:B------:R-:W-:Y:S02]  /*0850*/  IMAD.X R13, RZ, RZ, ~R7, P0 ;  /* 0x000000ffff0d7224 */ /* 0x000fe400000e0e07 */
[----:B------:R-:W-:Y:S01]  /*0860*/  FMUL R0, R0, UR4 ;  /* 0x0000000400007c20 */ /* 0x000fe20008400000 */
[----:B------:R-:W-:Y:S01]  /*0870*/  IMAD.WIDE.U32 R8, R11, R22, R16 ;  /* 0x000000160b087225 */ /* 0x000fe200078e0010 */
[----:B------:R-:W-:-:S03]  /*0880*/  ULDC UR4, c[0x0][0x154] ;  /* 0x0000550000047ab9 */ /* 0x000fc60000000800 */
[----:B------:R-:W-:Y:S01]  /*0890*/  IMAD R10, R13, R22, RZ ;  /* 0x000000160d0a7224 */ /* 0x000fe200078e02ff */
[----:B------:R-:W2:Y:S01]  /*08a0*/  LDC R7, c[0x0][0x144] ;  /* 0x00005100ff077b82 */ /* 0x000ea20000000800 */
[----:B------:R-:W3:Y:S02]  /*08b0*/  F2I.U32.TRUNC.NTZ R0, R0 ;  /* 0x0000000000007305 */ /* 0x000ee4000020f000 */
[----:B------:R-:W-:-:S04]  /*08c0*/  IMAD R11, R11, R23, R10 ;  /* 0x000000170b0b7224 */ /* 0x000fc800078e020a */
[----:B------:R-:W-:Y:S01]  /*08d0*/  IMAD.IADD R9, R9, 0x1, R11 ;  /* 0x0000000109097824 */ /* 0x000fe200078e020b */
[----:B------:R-:W4:Y:S01]  /*08e0*/  LDC R24, c[0x0][0x608] ;  /* 0x00018200ff187b82 */ /* 0x000f220000000800 */
[----:B------:R-:W-:-:S03]  /*08f0*/  IMAD.MOV.U32 R11, RZ, RZ, -0x1 ;  /* 0xffffffffff0b7424 */ /* 0x000fc600078e00ff */
[-CC-:B0-----:R-:W-:Y:S02]  /*0900*/  SHF.R.U64 R22, R8, R12.reuse, R9.reuse ;  /* 0x0000000c08167219 */ /* 0x181fe40000001209 */
[----:B------:R-:W-:Y:S02]  /*0910*/  I2FP.F32.U32 R8, R3 ;  /* 0x0000000300087245 */ /* 0x000fe40000201000 */
[----:B------:R-:W0:Y:S01]  /*0920*/  LDC R28, c[0x0][0x658] ;  /* 0x00019600ff1c7b82 */ /* 0x000e220000000800 */
[----:B-1----:R-:W-:Y:S01]  /*0930*/  ISETP.NE.U32.AND P0, PT, R30, RZ, PT ;  /* 0x000000ff1e00720c */ /* 0x002fe20003f05070 */
[----:B---3--:R-:W-:Y:S02]  /*0940*/  IMAD.MOV R10, RZ, RZ, -R0 ;  /* 0x000000ffff0a7224 */ /* 0x008fe400078e0a00 */
[----:B------:R-:W-:Y:S01]  /*0950*/  FMUL R8, R8, UR4 ;  /* 0x0000000408087c20 */ /* 0x000fe20008400000 */
[----:B------:R-:W-:Y:S02]  /*0960*/  SHF.R.U32.HI R9, RZ, R12, R9 ;  /* 0x0000000cff097219 */ /* 0x000fe40000011609 */
[----:B------:R-:W-:Y:S01]  /*0970*/  ISETP.NE.AND.EX P0, PT, R31, RZ, PT, P0 ;  /* 0x000000ff1f00720c */ /* 0x000fe20003f05300 */
[----:B------:R1:W3:Y:S01]  /*0980*/  F2I.U32.TRUNC.NTZ R15, R8 ;  /* 0x00000008000f7305 */ /* 0x0002e2000020f000 */
[----:B------:R-:W1:Y:S01]  /*0990*/  LDC R20, c[0x0][0x148] ;  /* 0x00005200ff147b82 */ /* 0x000e620000000800 */
[----:B--2---:R-:W-:-:S07]  /*09a0*/  IMAD R0, R7, R10, R6 ;  /* 0x0000000a07007224 */ /* 0x004fce00078e0206 */
[----:B------:R-:W2:Y:S01]  /*09b0*/  LDC R26, c[0x0][0x600] ;  /* 0x00018000ff1a7b82 */ /* 0x000ea20000000800 */
[-CC-:B----4-:R-:W-:Y:S02]  /*09c0*/  SHF.R.U64 R32, R22, R24.reuse, R9.reuse ;  /* 0x0000001816207219 */ /* 0x190fe40000001209 */
[----:B------:R-:W-:Y:S01]  /*09d0*/  SHF.R.U32.HI R7, RZ, R24, R9 ;  /* 0x00000018ff077219 */ /* 0x000fe20000011609 */
[----:B------:R-:W-:-:S04]  /*09e0*/  IMAD.MOV.U32 R9, RZ, RZ, 0x1 ;  /* 0x00000001ff097424 */ /* 0x000fc800078e00ff */
[----:B------:R-:W4:Y:S01]  /*09f0*/  LDC R21, c[0x0][0x648] ;  /* 0x00019200ff157b82 */ /* 0x000f220000000800 */
[-C--:B0-----:R-:W-:Y:S02]  /*0a00*/  SHF.L.U32 R6, R11, R28.reuse, RZ ;  /* 0x0000001c0b067219 */ /* 0x081fe400000006ff */
[--C-:B------:R-:W-:Y:S02]  /*0a10*/  SHF.R.U64 R24, R32, R28, R7.reuse ;  /* 0x0000001c20187219 */ /* 0x100fe40000001207 */
[----:B------:R-:W-:Y:S02]  /*0a20*/  LOP3.LUT R13, RZ, R6, RZ, 0x33, !PT ;  /* 0x00000006ff0d7212 */ /* 0x000fe400078e33ff */
[-C--:B------:R-:W-:Y:S01]  /*0a30*/  SHF.R.U32.HI R7, RZ, R28.reuse, R7 ;  /* 0x0000001cff077219 */ /* 0x080fe20000011607 */
[----:B------:R-:W0:Y:S01]  /*0a40*/  LDC R23, c[0x0][0x638] ;  /* 0x00018e00ff177b82 */ /* 0x000e220000000800 */
[----:B------:R-:W-:Y:S01]  /*0a50*/  SHF.L.U32 R12, R9, R28, RZ ;  /* 0x0000001c090c7219 */ /* 0x000fe200000006ff */
[----:B------:R-:W-:-:S06]  /*0a60*/  IMAD.MOV.U32 R6, RZ, RZ, R24 ;  /* 0x000000ffff067224 */ /* 0x000fcc00078e0018 */
[----:B------:R-:W0:Y:S01]  /*0a70*/  LDC R111, c[0x0][0x610] ;  /* 0x00018400ff6f7b82 */ /* 0x000e220000000800 */
[----:B-1-3--:R-:W-:Y:S05]  /*0a80*/  @!P0 BRA `(.L_x_6) ;  /* 0x0000000000288947 */ /* 0x00afea0003800000 */
[----:B------:R-:W1:Y:S02]  /*0a90*/  LDC R11, c[0x0][0x64c] ;  /* 0x00019300ff0b7b82 */ /* 0x000e640000000800 */
[----:B-1----:R-:W-:-:S05]  /*0aa0*/  IADD3 R11, P0, R24, R11, RZ ;  /* 0x0000000b180b7210 */ /* 0x002fca0007f1e0ff */
        /* <DEDUP_REMOVED lines=8> */
.L_x_6:
[----:B----4-:R-:W-:Y:S01]  /*0b30*/  SHF.R.U64 R6, R6, R21, R7 ;  /* 0x0000001506067219 */ /* 0x010fe20000001207 */
[----:B--2---:R-:W-:Y:S01]  /*0b40*/  VIADD R7, R26, 0xffffffff ;  /* 0xffffffff1a077836 */ /* 0x004fe20000000000 */
[----:B------:R-:W-:Y:S01]  /*0b50*/  LOP3.LUT R13, R32, R13, RZ, 0xc0, !PT ;  /* 0x0000000d200d7212 */ /* 0x000fe200078ec0ff */
[----:B------:R-:W-:Y:S02]  /*0b60*/  IMAD.MOV R15, RZ, RZ, -R15 ;  /* 0x000000ffff0f7224 */ /* 0x000fe400078e0a0f */
[----:B------:R-:W-:Y:S02]  /*0b70*/  IMAD.MOV R8, RZ, RZ, -R6 ;  /* 0x000000ffff087224 */ /* 0x000fe400078e0a06 */
[----:B------:R-:W-:Y:S01]  /*0b80*/  IMAD R13, R12, R6, R13 ;  /* 0x000000060c0d7224 */ /* 0x000fe200078e020d */
[----:B------:R-:W-:Y:S01]  /*0b90*/  LOP3.LUT R6, R22, R7, RZ, 0xc0, !PT ;  /* 0x0000000716067212 */ /* 0x000fe200078ec0ff */
[----:B------:R-:W-:Y:S02]  /*0ba0*/  @P3 IMAD R0, R20, R15, R3 ;  /* 0x0000000f14003224 */ /* 0x000fe400078e0203 */
[----:B0-----:R-:W-:-:S02]  /*0bb0*/  IMAD R3, R8, R23, R24 ;  /* 0x0000001708037224 */ /* 0x001fc400078e0218 */
[----:B------:R-:W-:Y:S02]  /*0bc0*/  IMAD R111, R13, R111, R0 ;  /* 0x0000006f0d6f7224 */ /* 0x000fe400078e0200 */
[----:B------:R-:W-:Y:S02]  /*0bd0*/  IMAD R6, R3, R26, R6 ;  /* 0x0000001a03067224 */ /* 0x000fe400078e0206 */
[----:B------:R-:W-:Y:S02]  /*0be0*/  IMAD.MOV.U32 R0, RZ, RZ, 0x1 ;  /* 0x00000001ff007424 */ /* 0x000fe400078e00ff */
[----:B------:R-:W-:Y:S01]  /*0bf0*/  IMAD.MOV.U32 R19, RZ, RZ, R25 ;  /* 0x000000ffff137224 */ /* 0x000fe200078e0019 */
[----:B------:R-:W-:Y:S02]  /*0c00*/  SEL R101, R6, R111, !P3 ;  /* 0x0000006f06657207 */ /* 0x000fe40005800000 */
[----:B------:R-:W-:-:S07]  /*0c10*/  SEL R111, R111, R6, !P3 ;  /* 0x000000066f6f7207 */ /* 0x000fce0005800000 */
.L_x_4:
[----:B------:R-:W-:-:S08]  /*0c20*/  NOP ;  /* 0x0000000000007918 */ /* 0x000fd00000000000 */
[----:B------:R-:W0:Y:S02]  /*0c30*/  USETMAXREG.TRY_ALLOC.CTAPOOL UP0, 0xe8 ;  /* 0x000000e8000079c8 */ /* 0x000e240008000600 */
[----:B0-----:R-:W-:-:S13]  /*0c40*/  PLOP3.LUT P0, PT, PT, PT, UP0, 0x80, 0x0 ;  /* 0x000000000000781c */ /* 0x001fda0003f0f008 */
[----:B------:R-:W-:Y:S05]  /*0c50*/  @!P0 BRA `(.L_x_4) ;  /* 0xfffffffc00f08947 */ /* 0x000fea000383ffff */
[----:B------:R-:W-:Y:S01]  /*0c60*/  ULDC.64 UR4, c[0x0][0x598] ;  /* 0x0001660000047ab9 */ /* 0x000fe20000000a00 */
[----:B------:R-:W-:Y:S01]  /*0c70*/  ULDC.64 UR36, c[0x0][0x208] ;  /* 0x0000820000247ab9 */ /* 0x000fe20000000a00 */
[----:B------:R-:W-:-:S04]  /*0c80*/  ISETP.NE.U32.AND P0, PT, RZ, UR4, PT ;  /* 0x00000004ff007c0c */ /* 0x000fc8000bf05070 */
[----:B------:R-:W-:-:S13]  /*0c90*/  ISETP.NE.AND.EX P0, PT, RZ, UR5, PT, P0 ;  /* 0x00000005ff007c0c */ /* 0x000fda000bf05300 */
[----:B------:R-:W-:Y:S05]  /*0ca0*/  @!P0 BRA `(.L_x_7) ;  /* 0x00000000001c8947 */ /* 0x000fea0003800000 */
[----:B------:R-:W0:Y:S02]  /*0cb0*/  LDC.64 R6, c[0x0][0x598] ;  /* 0x00016600ff067b82 */ /* 0x000e240000000a00 */
[----:B0-----:R-:W2:Y:S02]  /*0cc0*/  LDG.E.64 R6, desc[UR36][R6.64] ;  /* 0x0000002406067981 */ /* 0x001ea4000c1e1b00 */
[----:B--2---:R-:W-:-:S04]  /*0cd0*/  ISETP.NE.U32.AND P0, PT, R6, RZ, PT ;  /* 0x000000ff0600720c */ /* 0x004fc80003f05070 */
[----:B------:R-:W-:-:S13]  /*0ce0*/  ISETP.NE.AND.EX P0, PT, R7, RZ, PT, P0 ;  /* 0x000000ff0700720c */ /* 0x000fda0003f05300 */
[----:B------:R-:W-:Y:S05]  /*0cf0*/  @!P0 BRA `(.L_x_7) ;  /* 0x0000000000088947 */ /* 0x000fea0003800000 */
[----:B------:R0:W5:Y:S01]  /*0d00*/  LD.E R88, desc[UR36][R6.64] ;  /* 0x0000002406587980 */ /* 0x000162000c101900 */
[----:B------:R-:W-:Y:S05]  /*0d10*/  BRA `(.L_x_8) ;  /* 0x0000000000247947 */ /* 0x000fea0003800000 */
.L_x_7:
[----:B------:R-:W-:Y:S02]  /*0d20*/  ULDC.64 UR4, c[0x0][0x588] ;  /* 0x0001620000047ab9 */ /* 0x000fe40000000a00 */
[----:B------:R-:W-:-:S04]  /*0d30*/  ISETP.NE.U32.AND P0, PT, RZ, UR4, PT ;  /* 0x00000004ff007c0c */ /* 0x000fc8000bf05070 */
[----:B------:R-:W-:-:S13]  /*0d40*/  ISETP.NE.AND.EX P0, PT, RZ, UR5, PT, P0 ;  /* 0x00000005ff007c0c */ /* 0x000fda000bf05300 */
[----:B------:R-:W-:Y:S05]  /*0d50*/  @!P0 BRA `(.L_x_9) ;  /* 0x00000000000c8947 */ /* 0x000fea0003800000 */
[----:B------:R-:W0:Y:S02]  /*0d60*/  LDC.64 R88, c[0x0][0x588] ;  /* 0x00016200ff587b82 */ /* 0x000e240000000a00 */
[----:B0-----:R1:W5:Y:S01]  /*0d70*/  LDG.E R88, desc[UR36][R88.64] ;  /* 0x0000002458587981 */ /* 0x001362000c1e1900 */
[----:B------:R-:W-:Y:S05]  /*0d80*/  BRA `(.L_x_8) ;  /* 0x0000000000087947 */ /* 0x000fea0003800000 */
.L_x_9:
[----:B------:R-:W-:Y:S02]  /*0d90*/  ULDC UR4, c[0x0][0x580] ;  /* 0x0001600000047ab9 */ /* 0x000fe40000000800 */
[----:B------:R-:W-:-:S07]  /*0da0*/  IMAD.U32 R88, RZ, RZ, UR4 ;  /* 0x00000004ff587e24 */ /* 0x000fce000f8e00ff */
.L_x_8:
[----:B------:R-:W-:Y:S02]  /*0db0*/  ULDC.64 UR4, c[0x0][0x5a0] ;  /* 0x0001680000047ab9 */ /* 0x000fe40000000a00 */
[----:B------:R-:W-:-:S04]  /*0dc0*/  ISETP.NE.U32.AND P0, PT, RZ, UR4, PT ;  /* 0x00000004ff007c0c */ /* 0x000fc8000bf05070 */
[----:B------:R-:W-:-:S13]  /*0dd0*/  ISETP.NE.AND.EX P0, PT, RZ, UR5, PT, P0 ;  /* 0x00000005ff007c0c */ /* 0x000fda000bf05300 */
[----:B------:R-:W-:Y:S05]  /*0de0*/  @!P0 BRA `(.L_x_10) ;  /* 0x00000000001c8947 */ /* 0x000fea0003800000 */
[----:B0-----:R-:W0:Y:S02]  /*0df0*/  LDC.64 R6, c[0x0][0x5a0] ;  /* 0x00016800ff067b82 */ /* 0x001e240000000a00 */
[----:B0-----:R-:W2:Y:S02]  /*0e00*/  LDG.E.64 R6, desc[UR36][R6.64] ;  /* 0x0000002406067981 */ /* 0x001ea4000c1e1b00 */
[----:B--2---:R-:W-:-:S04]  /*0e10*/  ISETP.NE.U32.AND P0, PT, R6, RZ, PT ;  /* 0x000000ff0600720c */ /* 0x004fc80003f05070 */
[----:B------:R-:W-:-:S13]  /*0e20*/  ISETP.NE.AND.EX P0, PT, R7, RZ, PT, P0 ;  /* 0x000000ff0700720c */ /* 0x000fda0003f05300 */
[----:B------:R-:W-:Y:S05]  /*0e30*/  @!P0 BRA `(.L_x_10) ;  /* 0x0000000000088947 */ /* 0x000fea0003800000 */
[----:B-1----:R0:W5:Y:S01]  /*0e40*/  LD.E R89, desc[UR36][R6.64] ;  /* 0x0000002406597980 */ /* 0x002162000c101900 */
[----:B------:R-:W-:Y:S05]  /*0e50*/  BRA `(.L_x_11) ;  /* 0x0000000000247947 */ /* 0x000fea0003800000 */
.L_x_10:
[----:B------:R-:W-:Y:S02]  /*0e60*/  ULDC.64 UR4, c[0x0][0x590] ;  /* 0x0001640000047ab9 */ /* 0x000fe40000000a00 */
[----:B------:R-:W-:-:S04]  /*0e70*/  ISETP.NE.U32.AND P0, PT, RZ, UR4, PT ;  /* 0x00000004ff007c0c */ /* 0x000fc8000bf05070 */
[----:B------:R-:W-:-:S13]  /*0e80*/  ISETP.NE.AND.EX P0, PT, RZ, UR5, PT, P0 ;  /* 0x00000005ff007c0c */ /* 0x000fda000bf05300 */
[----:B------:R-:W-:Y:S05]  /*0e90*/  @!P0 BRA `(.L_x_12) ;  /* 0x00000000000c8947 */ /* 0x000fea0003800000 */
[----:B0-----:R-:W1:Y:S02]  /*0ea0*/  LDC.64 R6, c[0x0][0x590] ;  /* 0x00016400ff067b82 */ /* 0x001e640000000a00 */
[----:B-1----:R1:W5:Y:S01]  /*0eb0*/  LDG.E R89, desc[UR36][R6.64] ;  /* 0x0000002406597981 */ /* 0x002362000c1e1900 */
[----:B------:R-:W-:Y:S05]  /*0ec0*/  BRA `(.L_x_11) ;  /* 0x0000000000087947 */ /* 0x000fea0003800000 */
.L_x_12:
[----:B------:R-:W-:Y:S02]  /*0ed0*/  ULDC UR4, c[0x0][0x584] ;  /* 0x0001610000047ab9 */ /* 0x000fe40000000800 */
[----:B-1----:R-:W-:-:S07]  /*0ee0*/  IMAD.U32 R89, RZ, RZ, UR4 ;  /* 0x00000004ff597e24 */ /* 0x002fce000f8e00ff */
.L_x_11:
[----:B------:R-:W-:-:S13]  /*0ef0*/  LOP3.LUT P0, RZ, R0, 0xff, RZ, 0xc0, !PT ;  /* 0x000000ff00ff7812 */ /* 0x000fda000780c0ff */
[----:B------:R-:W-:Y:S05]  /*0f00*/  @!P0 EXIT ;  /* 0x000000000000894d */ /* 0x000fea0003800000 */
[----:B------:R-:W2:Y:S01]  /*0f10*/  LDC R94, c[0x0][0x658] ;  /* 0x00019600ff5e7b82 */ /* 0x000ea20000000800 */
[----:B------:R-:W-:Y:S01]  /*0f20*/  LOP3.LUT R14, R14, 0x1, RZ, 0xc0, !PT ;  /* 0x000000010e0e7812 */ /* 0x000fe200078ec0ff */
[----:B------:R-:W-:Y:S01]  /*0f30*/  ULDC.64 UR6, c[0x0][0x288] ;  /* 0x0000a20000067ab9 */ /* 0x000fe20000000a00 */
[----:B------:R-:W-:Y:S01]  /*0f40*/  SHF.R.U32.HI R0, RZ, 0x2, R4 ;  /* 0x00000002ff007819 */ /* 0x000fe20000011604 */
[----:B------:R-:W-:Y:S01]  /*0f50*/  UIADD3 UR4, UR7, 0x3f, URZ ;  /* 0x0000003f07047890 */ /* 0x000fe2000fffe03f */
[----:B------:R-:W-:Y:S01]  /*0f60*/  SHF.R.U32.HI R5, RZ, 0x1, R5 ;  /* 0x00000001ff057819 */ /* 0x000fe20000011605 */
[----:B------:R-:W-:Y:S01]  /*0f70*/  IMAD.SHL.U32 R3, R14, 0x40, RZ ;  /* 0x000000400e037824 */ /* 0x000fe200078e00ff */
[----:B------:R-:W-:Y:S01]  /*0f80*/  LOP3.LUT R0, R0, 0x7, RZ, 0xc0, !PT ;  /* 0x0000000700007812 */ /* 0x000fe200078ec0ff */
[----:B------:R-:W3:Y:S01]  /*0f90*/  LDC.64 R90, c[0x0][0x5c8] ;  /* 0x00017200ff5a7b82 */ /* 0x000ee20000000a00 */
[----:B------:R-:W-:Y:S01]  /*0fa0*/  USHF.R.S32.HI UR5, URZ, 0x1f, UR4 ;  /* 0x0000001f3f057899 */ /* 0x000fe20008011404 */
[----:B------:R-:W-:Y:S01]  /*0fb0*/  LOP3.LUT R5, R5, 0x30, RZ, 0xc0, !PT ;  /* 0x0000003005057812 */ /* 0x000fe200078ec0ff */
[----:B01----:R-:W-:Y:S01]  /*0fc0*/  IMAD.MOV.U32 R7, RZ, RZ, 0x1 ;  /* 0x00000001ff077424 */ /* 0x003fe200078e00ff */
[--C-:B------:R-:W-:Y:S01]  /*0fd0*/  LOP3.LUT R22, R3, 0x40, R0.reuse, 0xe2, !PT ;  /* 0x0000004003167812 */ /* 0x100fe200078ee200 */
[----:B------:R-:W-:Y:S01]  /*0fe0*/  ULEA.HI UR5, UR5, UR4, URZ, 0x6 ;  /* 0x0000000405057291 */ /* 0x000fe2000f8f303f */
[-C--:B------:R-:W-:Y:S01]  /*0ff0*/  IADD3 R3, RZ, -R5.reuse, -R0 ;  /* 0x80000005ff037210 */ /* 0x080fe20007ffe800 */
[----:B------:R-:W-:Y:S01]  /*1000*/  IMAD.U32 R6, RZ, RZ, UR6 ;  /* 0x00000006ff067e24 */ /* 0x000fe2000f8e00ff */
[----:B------:R-:W0:Y:S01]  /*1010*/  LDC R98, c[0x0][0x600] ;  /* 0x00018000ff627b82 */ /* 0x000e220000000800 */
[----:B------:R-:W-:Y:S01]  /*1020*/  LOP3.LUT R22, R22, R5, RZ, 0xfc, !PT ;  /* 0x0000000516167212 */ /* 0x000fe200078efcff */
[----:B------:R-:W-:Y:S01]  /*1030*/  IMAD.MOV.U32 R5, RZ, RZ, -0x1 ;  /* 0xffffffffff057424 */ /* 0x000fe200078e00ff */
[----:B------:R-:W-:Y:S01]  /*1040*/  USHF.R.S32.HI UR43, URZ, 0x6, UR5 ;  /* 0x000000063f2b7899 */ /* 0x000fe20008011405 */
[----:B------:R-:W-:Y:S01]  /*1050*/  LOP3.LUT R95, R4, 0x3, RZ, 0xc0, !PT ;  /* 0x00000003045f7812 */ /* 0x000fe200078ec0ff */
[----:B------:R-:W-:Y:S01]  /*1060*/  IMAD R3, R14, -0x40, R3 ;  /* 0xffffffc00e037824 */ /* 0x000fe200078e0203 */
[C---:B------:R-:W-:Y:S01]  /*1070*/  LOP3.LUT R97, R4.reuse, 0x80, RZ, 0xc0, !PT ;  /* 0x0000008004617812 */ /* 0x040fe200078ec0ff */
[----:B------:R-:W-:Y:S01]  /*1080*/  UISETP.LT.AND UP0, UPT, UR43, 0x1, UPT ;  /* 0x000000012b00788c */ /* 0x000fe2000bf01270 */
[-C--:B--2---:R-:W-:Y:S01]  /*1090*/  SHF.L.U32 R5, R5, R94.reuse, RZ ;  /* 0x0000005e05057219 */ /* 0x084fe200000006ff */
[----:B------:R-:W-:Y:S01]  /*10a0*/  ULDC UR4, c[0x0][0x284] ;  /* 0x0000a10000047ab9 */ /* 0x000fe20000000800 */
[----:B------:R-:W-:Y:S01]  /*10b0*/  IMAD R95, R95, -0x2, R6 ;  /* 0xfffffffe5f5f7824 */ /* 0x000fe200078e0206 */
[----:B------:R-:W-:Y:S01]  /*10c0*/  USEL UR44, UR43, 0x1, UP0 ;  /* 0x000000012b2c7887 */ /* 0x000fe20008000000 */
[----:B------:R-:W-:Y:S01]  /*10d0*/  SHF.L.U32 R94, R7, R94, RZ ;  /* 0x0000005e075e7219 */ /* 0x000fe200000006ff */
[----:B------:R-:W-:Y:S01]  /*10e0*/  IMAD.SHL.U32 R96, R4, 0x2, RZ ;  /* 0x0000000204607824 */ /* 0x000fe200078e00ff */
[----:B------:R-:W-:Y:S01]  /*10f0*/  LOP3.LUT R116, R18, 0x1, RZ, 0xfc, !PT ;  /* 0x0000000112747812 */ /* 0x000fe200078efcff */
[----:B------:R-:W-:Y:S01]  /*1100*/  VIADD R100, R3, UR4 ;  /* 0x0000000403647c36 */ /* 0x000fe20008000000 */
[C-C-:B---3--:R-:W-:Y:S01]  /*1110*/  SHF.L.U64.HI R92, R90.reuse, 0x7, R91.reuse ;  /* 0x000000075a5c7819 */ /* 0x148fe2000001025b */
[----:B------:R-:W-:Y:S01]  /*1120*/  IMAD.MOV.U32 R23, RZ, RZ, RZ ;  /* 0x000000ffff177224 */ /* 0x000fe200078e00ff */
[C---:B------:R-:W-:Y:S01]  /*1130*/  SHF.L.U64.HI R93, R90.reuse, 0x3, R91 ;  /* 0x000000035a5d7819 */ /* 0x040fe2000001025b */
[C---:B------:R-:W-:Y:S01]  /*1140*/  IMAD.SHL.U32 R91, R90.reuse, 0x80, RZ ;  /* 0x000000805a5b7824 */ /* 0x040fe200078e00ff */
[----:B------:R-:W-:Y:S01]  /*1150*/  SHF.R.U32.HI R97, RZ, 0x7, R97 ;  /* 0x00000007ff617819 */ /* 0x000fe20000011661 */
[----:B------:R-:W-:Y:S01]  /*1160*/  IMAD.SHL.U32 R90, R90, 0x8, RZ ;  /* 0x000000085a5a7824 */ /* 0x000fe200078e00ff */
[----:B------:R-:W-:Y:S01]  /*1170*/  LOP3.LUT R99, RZ, R5, RZ, 0x33, !PT ;  /* 0x00000005ff637212 */ /* 0x000fe200078e33ff */
[----:B------:R-:W-:Y:S01]  /*1180*/  UIADD3 UR44, UR43, -UR44, URZ ;  /* 0x8000002c2b2c7290 */ /* 0x000fe2000fffe03f */
[----:B0-----:R-:W-:Y:S01]  /*1190*/  VIADD R98, R98, 0xffffffff ;  /* 0xffffffff62627836 */ /* 0x001fe20000000000 */
[----:B------:R-:W-:Y:S01]  /*11a0*/  UMOV UR40, URZ ;  /* 0x0000003f00287c82 */ /* 0x000fe20008000000 */
[----:B------:R-:W-:-:S09]  /*11b0*/  UMOV UR42, URZ ;  /* 0x0000003f002a7c82 */ /* 0x000fd20008000000 */
.L_x_156:
[----:B0-----:R-:W0:Y:S01]  /*11c0*/  SHFL.IDX PT, R0, R97, RZ, 0x1f ;  /* 0x00001fff61007589 */ /* 0x001e2200000e0000 */
[----:B-1----:R-:W1:Y:S01]  /*11d0*/  S2UR UR7, SR_CgaCtaId ;  /* 0x00000000000779c3 */ /* 0x002e620000008800 */
[----:B------:R-:W-:Y:S01]  /*11e0*/  UMOV UR6, 0x400 ;  /* 0x0000040000067882 */ /* 0x000fe20000000000 */
[----:B0-----:R-:W-:Y:S01]  /*11f0*/  R2UR UR4, R0 ;  /* 0x00000000000472ca */ /* 0x001fe200000e0000 */
[----:B-1----:R-:W-:-:S12]  /*1200*/  ULEA UR46, UR7, UR6, 0x18 ;  /* 0x00000006072e7291 */ /* 0x002fd8000f8ec03f */
[----:B------:R-:W-:-:S04]  /*1210*/  ULEA.HI UR5, UR4, UR4, URZ, 0x1 ;  /* 0x0000000404057291 */ /* 0x000fc8000f8f083f */
[----:B------:R-:W-:-:S04]  /*1220*/  ULOP3.LUT UR5, UR5, 0x7fffe, URZ, 0xc0, !UPT ;  /* 0x0007fffe05057892 */ /* 0x000fc8000f8ec03f */
[----:B------:R-:W-:-:S03]  /*1230*/  UIADD3 UR5, UR4, -UR5, URZ ;  /* 0x8000000504057290 */ /* 0x000fc6000fffe03f */
[----:B------:R-:W-:Y:S01]  /*1240*/  ULDC UR4, c[0x0][0x28c] ;  /* 0x0000a30000047ab9 */ /* 0x000fe20000000800 */
[----:B------:R-:W-:Y:S01]  /*1250*/  ULEA UR5, UR5, UR46, 0xd ;  /* 0x0000002e05057291 */ /* 0x000fe2000f8e683f */
[----:B------:R-:W-:-:S03]  /*1260*/  ISETP.LT.AND P0, PT, RZ, UR4, PT ;  /* 0x00000004ff007c0c */ /* 0x000fc6000bf01270 */
[----:B------:R-:W-:-:S04]  /*1270*/  UIADD3 UR5, UR5, 0x100, URZ ;  /* 0x0000010005057890 */ /* 0x000fc8000fffe03f */
[----:B------:R-:W-:-:S04]  /*1280*/  USHF.R.U32.HI UR5, URZ, 0x4, UR5 ;  /* 0x000000043f057899 */ /* 0x000fc80008011605 */
[----:B------:R-:W-:-:S04]  /*1290*/  ULOP3.LUT UR5, UR5, 0x3fff, URZ, 0xc0, !UPT ;  /* 0x00003fff05057892 */ /* 0x000fc8000f8ec03f */
[----:B------:R-:W-:Y:S01]  /*12a0*/  ULOP3.LUT UR45, UR5, 0x10000, URZ, 0xfc, !UPT ;  /* 0x00010000052d7892 */ /* 0x000fe2000f8efc3f */
[----:B--234-:R-:W-:Y:S11]  /*12b0*/  @P0 BRA `(.L_x_13) ;  /* 0x0000000000400947 */ /* 0x01cff60003800000 */
[----:B------:R-:W-:Y:S01]  /*12c0*/  MOV R0, 0x0 ;  /* 0x0000000000007802 */ /* 0x000fe20000000f00 */
[----:B------:R-:W-:Y:S01]  /*12d0*/  ULDC.64 UR4, c[0x4][0x68] ;  /* 0x01001a0000047ab9 */ /* 0x000fe20000000a00 */
[----:B------:R-:W-:Y:S01]  /*12e0*/  ULDC.64 UR6, c[0x4][0x8] ;  /* 0x0100020000067ab9 */ /* 0x000fe20000000a00 */
[----:B------:R-:W-:Y:S01]  /*12f0*/  IMAD.U32 R4, RZ, RZ, UR4 ;  /* 0x00000004ff047e24 */ /* 0x000fe2000f8e00ff */
[----:B------:R0:W1:Y:S01]  /*1300*/  LDC.64 R14, c[0x4][R0] ;  /* 0x01000000000e7b82 */ /* 0x0000620000000a00 */
[----:B------:R-:W-:Y:S01]  /*1310*/  IMAD.U32 R5, RZ, RZ, UR5 ;  /* 0x00000005ff057e24 */ /* 0x000fe2000f8e00ff */
[----:B------:R-:W-:Y:S01]  /*1320*/  ULDC.64 UR4, c[0x4][0x70] ;  /* 0x01001c0000047ab9 */ /* 0x000fe20000000a00 */
[----:B------:R-:W-:Y:S02]  /*1330*/  IMAD.U32 R10, RZ, RZ, UR6 ;  /* 0x00000006ff0a7e24 */ /* 0x000fe4000f8e00ff */
[----:B------:R-:W-:Y:S02]  /*1340*/  IMAD.U32 R6, RZ, RZ, UR4 ;  /* 0x00000004ff067e24 */ /* 0x000fe4000f8e00ff */
[----:B------:R-:W-:-:S02]  /*1350*/  IMAD.U32 R7, RZ, RZ, UR5 ;  /* 0x00000005ff077e24 */ /* 0x000fc4000f8e00ff */
[----:B------:R-:W-:Y:S02]  /*1360*/  IMAD.U32 R11, RZ, RZ, UR7 ;  /* 0x00000007ff0b7e24 */ /* 0x000fe4000f8e00ff */
[----:B------:R-:W-:Y:S02]  /*1370*/  IMAD.MOV.U32 R8, RZ, RZ, 0x1e1 ;  /* 0x000001e1ff087424 */ /* 0x000fe400078e00ff */
[----:B------:R-:W-:Y:S02]  /*1380*/  IMAD.MOV.U32 R12, RZ, RZ, 0x1 ;  /* 0x00000001ff0c7424 */ /* 0x000fe400078e00ff */
[----:B0-----:R-:W-:-:S07]  /*1390*/  IMAD.MOV.U32 R13, RZ, RZ, RZ ;  /* 0x000000ffff0d7224 */ /* 0x001fce00078e00ff */
[----:B------:R-:W-:-:S07]  /*13a0*/  LEPC R20, `(.L_x_13) ;  /* 0x000000001014794e */ /* 0x000fce0000000000 */
[----:B-1---5:R-:W-:Y:S05]  /*13b0*/  CALL.ABS.NOINC R14 ;  /* 0x000000000e007343 */ /* 0x022fea0003c00000 */
.L_x_13:
[----:B------:R-:W-:-:S13]  /*13c0*/  ISETP.NE.AND P0, PT, R116, 0x3, PT ;  /* 0x000000037400780c */ /* 0x000fda0003f05270 */
[----:B------:R-:W-:Y:S05]  /*13d0*/  @!P0 BRA `(.L_x_14) ;  /* 0x0000000000048947 */ /* 0x000fea0003800000 */
[----:B------:R-:W-:Y:S01]  /*13e0*/  BPT.TRAP 0x1 ;  /* 0x000000040000795c */ /* 0x000fe20000300000 */
.L_x_14:
[----:B------:R-:W-:Y:S02]  /*13f0*/  IMAD.U32 R3, RZ, RZ, UR42 ;  /* 0x0000002aff037e24 */ /* 0x000fe4000f8e00ff */
[----:B------:R-:W-:-:S03]  /*1400*/  IMAD.U32 R0, RZ, RZ, UR40 ;  /* 0x00000028ff007e24 */ /* 0x000fc6000f8e00ff */
[----:B------:R-:W-:Y:S02]  /*1410*/  LEA R3, R3, UR46, 0x3 ;  /* 0x0000002e03037c11 */ /* 0x000fe4000f8e18ff */
[----:B------:R-:W-:-:S04]  /*1420*/  SHF.L.U32 R0, R0, 0x1f, RZ ;  /* 0x0000001f00007819 */ /* 0x000fc800000006ff */
[----:B------:R0:W1:Y:S01]  /*1430*/  SYNCS.PHASECHK.TRANS64.TRYWAIT P1, [R3+URZ], R0 ;  /* 0x00000000030075a7 */ /* 0x000062000802017f */
[----:B------:R-:W-:Y:S05]  /*1440*/  @!P0 BRA `(.L_x_15) ;  /* 0x0000000000048947 */ /* 0x000fea0003800000 */
[----:B------:R-:W-:Y:S01]  /*1450*/  BPT.TRAP 0x1 ;  /* 0x000000040000795c */ /* 0x000fe20000300000 */
.L_x_15:
[----:B------:R-:W-:-:S05]  /*1460*/  IMAD.U32 R4, RZ, RZ, UR44 ;  /* 0x0000002cff047e24 */ /* 0x000fca000f8e00ff */
[----:B------:R-:W-:Y:S01]  /*1470*/  ISETP.GE.AND P2, PT, R4, 0x1, PT ;  /* 0x000000010400780c */ /* 0x000fe20003f46270 */
[----:B-1----:R-:W-:-:S12]  /*1480*/  @P1 BRA `(.L_x_16) ;  /* 0x0000000000081947 */ /* 0x002fd80003800000 */
[----:B------:R-:W1:Y:S02]  /*1490*/  SYNCS.PHASECHK.TRANS64.TRYWAIT P1, [R3+URZ], R0 ;  /* 0x00000000030075a7 */ /* 0x000e64000802017f */
[----:B-1----:R-:W-:Y:S05]  /*14a0*/  @!P1 BRA `(.L_x_17) ;  /* 0x0000007400e49947 */ /* 0x002fea0003800000 */
.L_x_16:
[----:B------:R-:W-:Y:S05]  /*14b0*/  WARPSYNC.ALL ;  /* 0x0000000000007948 */ /* 0x000fea0003800000 */
[----:B------:R-:W-:Y:S01]  /*14c0*/  UIADD3 UR4, UR46, 0x20100, URZ ;  /* 0x000201002e047890 */ /* 0x000fe2000fffe03f */
[----:B------:R-:W-:Y:S01]  /*14d0*/  WARPGROUP.ARRIVE ;  /* 0x00000000000079c5 */ /* 0x000fe20000000000 */
[----:B------:R-:W-:Y:S02]  /*14e0*/  ULEA UR6, UR42, UR45, 0xc ;  /* 0x0000002d2a067291 */ /* 0x000fe4000f8e603f */
[----:B------:R-:W-:Y:S01]  /*14f0*/  USHF.R.U32.HI UR4, URZ, 0x4, UR4 ;  /* 0x000000043f047899 */ /* 0x000fe20008011604 */
[----:B------:R-:W-:Y:S01]  /*1500*/  UMOV UR13, 0x40000040 ;  /* 0x40000040000d7882 */ /* 0x000fe20000000000 */
[----:B------:R-:W-:-:S02]  /*1510*/  UMOV UR15, 0x40000040 ;  /* 0x40000040000f7882 */ /* 0x000fc40000000000 */
[----:B------:R-:W-:Y:S01]  /*1520*/  ULOP3.LUT UR4, UR4, 0x3fff, URZ, 0xc0, !UPT ;  /* 0x00003fff04047892 */ /* 0x000fe2000f8ec03f */
[----:B------:R-:W-:Y:S01]  /*1530*/  UMOV UR12, UR6 ;  /* 0x00000006000c7c82 */ /* 0x000fe20008000000 */
[----:B------:R-:W-:Y:S02]  /*1540*/  UIADD3 UR5, UR6, 0x400, URZ ;  /* 0x0000040006057890 */ /* 0x000fe4000fffe03f */
[----:B------:R-:W-:Y:S02]  /*1550*/  ULOP3.LUT UR8, UR4, 0x10000, URZ, 0xfc, !UPT ;  /* 0x0001000004087892 */ /* 0x000fe4000f8efc3f */
[----:B------:R-:W-:Y:S02]  /*1560*/  UIADD3 UR7, UR6, 0x806, URZ ;  /* 0x0000080606077890 */ /* 0x000fe4000fffe03f */
[----:B------:R-:W-:Y:S02]  /*1570*/  ULEA UR4, UR42, UR8, 0xa ;  /* 0x000000082a047291 */ /* 0x000fe4000f8e503f */
[----:B------:R-:W-:-:S02]  /*1580*/  UIADD3 UR10, UR6, 0xc06, URZ ;  /* 0x00000c06060a7890 */ /* 0x000fc4000fffe03f */
[----:B------:R-:W-:-:S03]  /*1590*/  UIADD3 UR9, UR4, 0x206, URZ ;  /* 0x0000020604097890 */ /* 0x000fc6000fffe03f */
[----:B------:R-:W-:Y:S02]  /*15a0*/  UMOV UR14, UR4 ;  /* 0x00000004000e7c82 */ /* 0x000fe40008000000 */
[----:B------:R-:W-:Y:S01]  /*15b0*/  HGMMA.64x64x8.F32.TF32 R56, gdesc[UR12], RZ, !UPT, gsb0 ;  /* 0x04e000000c3879f0 */ /* 0x000fe2000c0028ff */
[----:B------:R-:W-:Y:S01]  /*15c0*/  UMOV UR12, UR5 ;  /* 0x00000005000c7c82 */ /* 0x000fe20008000000 */
[----:B------:R-:W-:Y:S01]  /*15d0*/  UMOV UR13, 0x40000040 ;  /* 0x40000040000d7882 */ /* 0x000fe20000000000 */
[----:B------:R-:W-:Y:S01]  /*15e0*/  UIADD3 UR5, UR6, 0x402, URZ ;  /* 0x0000040206057890 */ /* 0x000fe2000fffe03f */
[----:B------:R-:W-:Y:S02]  /*15f0*/  WARPGROUP.DEPBAR.LE gsb0, 0x0 ;  /* 0x00008000000079c5 */ /* 0x000fe40000010000 */
[----:B------:R-:W-:-:S06]  /*1600*/  WARPGROUP.ARRIVE ;  /* 0x00000000000079c5 */ /* 0x000fcc0000000000 */
[----:B------:R-:W-:Y:S01]  /*1610*/  HGMMA.64x64x8.F32.TF32 R24, gdesc[UR12], RZ, !UPT, gsb0 ;  /* 0x04e000000c1879f0 */ /* 0x000fe2000c0028ff */
[----:B------:R-:W-:Y:S02]  /*1620*/  UIADD3 UR12, UR6, 0x2, URZ ;  /* 0x00000002060c7890 */ /* 0x000fe4000fffe03f */
[----:B------:R-:W-:Y:S01]  /*1630*/  UIADD3 UR14, UR4, 0x2, URZ ;  /* 0x00000002040e7890 */ /* 0x000fe2000fffe03f */
[----:B------:R-:W-:Y:S01]  /*1640*/  UMOV UR13, 0x40000040 ;  /* 0x40000040000d7882 */ /* 0x000fe20000000000 */
[----:B------:R-:W-:Y:S01]  /*1650*/  UMOV UR15, 0x40000040 ;  /* 0x40000040000f7882 */ /* 0x000fe20000000000 */
[----:B------:R-:W-:Y:S02]  /*1660*/  WARPGROUP.DEPBAR.LE gsb0, 0x0 ;  /* 0x00008000000079c5 */ /* 0x000fe40000010000 */
[----:B------:R-:W-:-:S06]  /*1670*/  WARPGROUP.ARRIVE ;  /* 0x00000000000079c5 */ /* 0x000fcc0000000000 */
[----:B------:R-:W-:Y:S01]  /*1680*/  HGMMA.64x64x8.F32.TF32 R56, gdesc[UR12], R56, gsb0 ;  /* 0x04e000000c3879f0 */ /* 0x000fe20008002838 */
[----:B------:R-:W-:Y:S01]  /*1690*/  UMOV UR12, UR5 ;  /* 0x00000005000c7c82 */ /* 0x000fe20008000000 */
[----:B------:R-:W-:Y:S01]  /*16a0*/  UMOV UR13, 0x40000040 ;  /* 0x40000040000d7882 */ /* 0x000fe20000000000 */
[----:B------:R-:W-:Y:S01]  /*16b0*/  UIADD3 UR5, UR6, 0x404, URZ ;  /* 0x0000040406057890 */ /* 0x000fe2000fffe03f */
[----:B------:R-:W-:Y:S02]  /*16c0*/  WARPGROUP.DEPBAR.LE gsb0, 0x0 ;  /* 0x00008000000079c5 */ /* 0x000fe40000010000 */
[----:B------:R-:W-:-:S06]  /*16d0*/  WARPGROUP.ARRIVE ;  /* 0x00000000000079c5 */ /* 0x000fcc0000000000 */
[----:B------:R-:W-:Y:S01]  /*16e0*/  HGMMA.64x64x8.F32.TF32 R24, gdesc[UR12], R24, gsb0 ;  /* 0x04e000000c1879f0 */ /* 0x000fe20008002818 */
        /* <DEDUP_REMOVED lines=56> */
[----:B------:R-:W-:Y:S01]  /*1a70*/  UMOV UR4, UR7 ;  /* 0x0000000700047c82 */ /* 0x000fe20008000000 */
[----:B------:R-:W-:Y:S01]  /*1a80*/  UMOV UR6, UR9 ;  /* 0x0000000900067c82 */ /* 0x000fe20008000000 */
[----:B------:R-:W-:Y:S01]  /*1a90*/  UMOV UR7, 0x40000040 ;  /* 0x4000004000077882 */ /* 0x000fe20000000000 */
[----:B------:R-:W-:Y:S02]  /*1aa0*/  WARPGROUP.DEPBAR.LE gsb0, 0x0 ;  /* 0x00008000000079c5 */ /* 0x000fe40000010000 */
[----:B------:R-:W-:-:S06]  /*1ab0*/  WARPGROUP.ARRIVE ;  /* 0x00000000000079c5 */ /* 0x000fcc0000000000 */
[----:B------:R-:W-:Y:S01]  /*1ac0*/  HGMMA.64x64x8.F32.TF32 R56, gdesc[UR12], R56, gsb0 ;  /* 0x04e000000c3879f0 */ /* 0x000fe20008002838 */
[----:B------:R-:W-:Y:S01]  /*1ad0*/  UMOV UR12, UR5 ;  /* 0x00000005000c7c82 */ /* 0x000fe20008000000 */
[----:B------:R-:W-:Y:S01]  /*1ae0*/  UMOV UR13, 0x40000040 ;  /* 0x40000040000d7882 */ /* 0x000fe20000000000 */
[----:B------:R-:W-:Y:S01]  /*1af0*/  UMOV UR5, 0x40000040 ;  /* 0x4000004000057882 */ /* 0x000fe20000000000 */
[----:B------:R-:W-:Y:S02]  /*1b00*/  WARPGROUP.DEPBAR.LE gsb0, 0x0 ;  /* 0x00008000000079c5 */ /* 0x000fe40000010000 */
[----:B------:R-:W-:-:S06]  /*1b10*/  WARPGROUP.ARRIVE ;  /* 0x00000000000079c5 */ /* 0x000fcc0000000000 */
[----:B------:R-:W-:Y:S03]  /*1b20*/  HGMMA.64x64x8.F32.TF32 R24, gdesc[UR12], R24, gsb0 ;  /* 0x04e000000c1879f0 */ /* 0x000fe60008002818 */
[----:B------:R-:W-:Y:S02]  /*1b30*/  WARPGROUP.DEPBAR.LE gsb0, 0x0 ;  /* 0x00008000000079c5 */ /* 0x000fe40000010000 */
[----:B------:R-:W-:-:S06]  /*1b40*/  WARPGROUP.ARRIVE ;  /* 0x00000000000079c5 */ /* 0x000fcc0000000000 */
[----:B------:R-:W-:Y:S01]  /*1b50*/  HGMMA.64x64x8.F32.TF32 R56, gdesc[UR4], R56, gsb0 ;  /* 0x04e00000043879f0 */ /* 0x000fe20008002838 */
[----:B------:R-:W-:Y:S01]  /*1b60*/  UMOV UR4, UR10 ;  /* 0x0000000a00047c82 */ /* 0x000fe20008000000 */
[----:B------:R-:W-:Y:S01]  /*1b70*/  UMOV UR5, 0x40000040 ;  /* 0x4000004000057882 */ /* 0x000fe20000000000 */
[----:B------:R-:W-:Y:S02]  /*1b80*/  WARPGROUP.DEPBAR.LE gsb0, 0x0 ;  /* 0x00008000000079c5 */ /* 0x000fe40000010000 */
[----:B------:R-:W-:-:S06]  /*1b90*/  WARPGROUP.ARRIVE ;  /* 0x00000000000079c5 */ /* 0x000fcc0000000000 */
[----:B------:R-:W-:Y:S03]  /*1ba0*/  HGMMA.64x64x8.F32.TF32 R24, gdesc[UR4], R24, gsb0 ;  /* 0x04e00000041879f0 */ /* 0x000fe60008002818 */
[----:B------:R-:W-:Y:S02]  /*1bb0*/  WARPGROUP.DEPBAR.LE gsb0, 0x0 ;  /* 0x00008000000079c5 */ /* 0x000fe40000010000 */
[----:B------:R-:W-:Y:S05]  /*1bc0*/  @!P2 BRA `(.L_x_18) ;  /* 0x00000008004ca947 */ /* 0x000fea0003800000 */
[----:B------:R-:W-:Y:S01]  /*1bd0*/  UIADD3 UR13, UR42, 0x1, URZ ;  /* 0x000000012a0d7890 */ /* 0x000fe2000fffe03f */
[----:B01----:R-:W-:Y:S01]  /*1be0*/  IMAD.U32 R0, RZ, RZ, UR44 ;  /* 0x0000002cff007e24 */ /* 0x003fe2000f8e00ff */
[----:B------:R-:W-:Y:S02]  /*1bf0*/  UMOV UR9, UR42 ;  /* 0x0000002a00097c82 */ /* 0x000fe40008000000 */
[----:B------:R-:W-:-:S04]  /*1c00*/  UISETP.NE.AND UP0, UPT, UR13, 0x2, UPT ;  /* 0x000000020d00788c */ /* 0x000fc8000bf05270 */
[----:B------:R-:W-:Y:S02]  /*1c10*/  USEL UR4, URZ, 0x1, UP0 ;  /* 0x000000013f047887 */ /* 0x000fe40008000000 */
[----:B------:R-:W-:Y:S02]  /*1c20*/  USEL UR13, UR13, URZ, UP0 ;  /* 0x0000003f0d0d7287 */ /* 0x000fe40008000000 */
[----:B------:R-:W-:-:S06]  /*1c30*/  ULOP3.LUT UR4, UR40, UR4, URZ, 0x3c, !UPT ;  /* 0x0000000428047292 */ /* 0x000fcc000f8e3c3f */
[----:B------:R-:W-:-:S07]  /*1c40*/  IMAD.U32 R5, RZ, RZ, UR4 ;  /* 0x00000004ff057e24 */ /* 0x000fce000f8e00ff */
.L_x_25:
[----:B01----:R-:W-:Y:S05]  /*1c50*/  @!P0 BRA `(.L_x_19) ;  /* 0x0000000000048947 */ /* 0x003fea0003800000 */
[----:B------:R-:W-:Y:S01]  /*1c60*/  BPT.TRAP 0x1 ;  /* 0x000000040000795c */ /* 0x000fe20000300000 */
.L_x_19:
[----:B------:R-:W0:Y:S01]  /*1c70*/  S2UR UR4, SR_CgaCtaId ;  /* 0x00000000000479c3 */ /* 0x000e220000008800 */
[----:B------:R-:W-:Y:S01]  /*1c80*/  UMOV UR10, 0x400 ;  /* 0x00000400000a7882 */ /* 0x000fe20000000000 */
[----:B------:R-:W-:Y:S01]  /*1c90*/  SHF.L.U32 R3, R5, 0x1f, RZ ;  /* 0x0000001f05037819 */ /* 0x000fe200000006ff */
[----:B0-----:R-:W-:-:S04]  /*1ca0*/  ULEA UR10, UR4, UR10, 0x18 ;  /* 0x0000000a040a7291 */ /* 0x001fc8000f8ec03f */
[----:B------:R-:W-:-:S09]  /*1cb0*/  ULEA UR4, UR13, UR10, 0x3 ;  /* 0x0000000a0d047291 */ /* 0x000fd2000f8e183f */
[----:B------:R0:W1:Y:S01]  /*1cc0*/  SYNCS.PHASECHK.TRANS64.TRYWAIT P1, [UR4], R3 ;  /* 0x00000003ff0075a7 */ /* 0x0000620008020144 */
[----:B------:R-:W-:Y:S05]  /*1cd0*/  @!P0 BRA `(.L_x_20) ;  /* 0x0000000000048947 */ /* 0x000fea0003800000 */
[----:B------:R-:W-:Y:S01]  /*1ce0*/  BPT.TRAP 0x1 ;  /* 0x000000040000795c */ /* 0x000fe20000300000 */
.L_x_20:
[----:B-1----:R-:W-:Y:S05]  /*1cf0*/  @P1 BRA `(.L_x_21) ;  /* 0x0000000000081947 */ /* 0x002fea0003800000 */
[----:B------:R-:W1:Y:S02]  /*1d00*/  SYNCS.PHASECHK.TRANS64.TRYWAIT P1, [UR4], R3 ;  /* 0x00000003ff0075a7 */ /* 0x000e640008020144 */
[----:B-1----:R-:W-:Y:S05]  /*1d10*/  @!P1 BRA `(.L_x_22) ;  /* 0x0000006c00dc9947 */ /* 0x002fea0003800000 */
.L_x_21:
[----:B------:R-:W-:Y:S01]  /*1d20*/  ULEA UR12, UR13, UR8, 0xa ;  /* 0x000000080d0c7291 */ /* 0x000fe2000f8e503f */
[----:B------:R-:W-:Y:S01]  /*1d30*/  WARPGROUP.ARRIVE ;  /* 0x00000000000079c5 */ /* 0x000fe20000000000 */
[----:B------:R-:W-:Y:S01]  /*1d40*/  ULEA UR11, UR13, UR45, 0xc ;  /* 0x0000002d0d0b7291 */ /* 0x000fe2000f8e603f */
[----:B------:R-:W-:Y:S01]  /*1d50*/  UMOV UR7, 0x40000040 ;  /* 0x4000004000077882 */ /* 0x000fe20000000000 */
[----:B------:R-:W-:Y:S02]  /*1d60*/  UMOV UR5, 0x40000040 ;  /* 0x4000004000057882 */ /* 0x000fe40000000000 */
[----:B------:R-:W-:Y:S01]  /*1d70*/  UIADD3 UR14, UR11, 0x400, URZ ;  /* 0x000004000b0e7890 */ /* 0x000fe2000fffe03f */
[----:B------:R-:W-:Y:S02]  /*1d80*/  UMOV UR6, UR12 ;  /* 0x0000000c00067c82 */ /* 0x000fe40008000000 */
[----:B------:R-:W-:Y:S02]  /*1d90*/  UMOV UR4, UR11 ;  /* 0x0000000b00047c82 */ /* 0x000fe40008000000 */
[----:B------:R-:W-:Y:S01]  /*1da0*/  HGMMA.64x64x8.F32.TF32 R56, gdesc[UR4], R56, gsb0 ;  /* 0x04e00000043879f0 */ /* 0x000fe20008002838 */
[----:B------:R-:W-:Y:S01]  /*1db0*/  UMOV UR5, 0x40000040 ;  /* 0x4000004000057882 */ /* 0x000fe20000000000 */
[----:B------:R-:W-:Y:S01]  /*1dc0*/  UMOV UR4, UR14 ;  /* 0x0000000e00047c82 */ /* 0x000fe20008000000 */
[----:B------:R-:W-:Y:S01]  /*1dd0*/  UIADD3 UR14, UR11, 0x402, URZ ;  /* 0x000004020b0e7890 */ /* 0x000fe2000fffe03f */
[----:B------:R-:W-:-:S02]  /*1de0*/  WARPGROUP.DEPBAR.LE gsb0, 0x0 ;  /* 0x00008000000079c5 */ /* 0x000fc40000010000 */
        /* <DEDUP_REMOVED lines=76> */
[----:B------:R-:W-:Y:S02]  /*22b0*/  WARPGROUP.DEPBAR.LE gsb0, 0x0 ;  /* 0x00008000000079c5 */ /* 0x000fe40000010000 */
[----:B------:R-:W-:-:S06]  /*22c0*/  WARPGROUP.ARRIVE ;  /* 0x00000000000079c5 */ /* 0x000fcc0000000000 */
[----:B------:R-:W-:Y:S01]  /*22d0*/  HGMMA.64x64x8.F32.TF32 R24, gdesc[UR4], R24, gsb0 ;  /* 0x04e00000041879f0 */ /* 0x000fe20008002818 */
[----:B------:R-:W-:Y:S02]  /*22e0*/  UIADD3 UR6, UR12, 0x206, URZ ;  /* 0x000002060c067890 */ /* 0x000fe4000fffe03f */
[----:B------:R-:W-:Y:S01]  /*22f0*/  UIADD3 UR4, UR11, 0x806, URZ ;  /* 0x000008060b047890 */ /* 0x000fe2000fffe03f */
[----:B------:R-:W-:Y:S01]  /*2300*/  UMOV UR7, 0x40000040 ;  /* 0x4000004000077882 */ /* 0x000fe20000000000 */
[----:B------:R-:W-:Y:S01]  /*2310*/  UMOV UR5, 0x40000040 ;  /* 0x4000004000057882 */ /* 0x000fe20000000000 */
[----:B------:R-:W-:Y:S01]  /*2320*/  UIADD3 UR11, UR11, 0xc06, URZ ;  /* 0x00000c060b0b7890 */ /* 0x000fe2000fffe03f */
        /* <DEDUP_REMOVED lines=10> */
[----:B------:R-:W-:Y:S01]  /*23d0*/  BPT.TRAP 0x1 ;  /* 0x000000040000795c */ /* 0x000fe20000300000 */
.L_x_23:
[----:B------:R-:W-:Y:S01]  /*23e0*/  ULEA UR10, UR9, UR10, 0x3 ;  /* 0x0000000a090a7291 */ /* 0x000fe2000f8e183f */
[----:B------:R-:W-:-:S03]  /*23f0*/  ISETP.GT.U32.AND P1, PT, R18, 0x1, PT ;  /* 0x000000011200780c */ /* 0x000fc60003f24070 */
[----:B------:R-:W-:-:S04]  /*2400*/  UIADD3 UR10, UR10, 0x10, URZ ;  /* 0x000000100a0a7890 */ /* 0x000fc8000fffe03f */
[----:B------:R-:W-:-:S09]  /*2410*/  UPRMT UR10, URZ, 0x654, UR10 ;  /* 0x000006543f0a7896 */ /* 0x000fd2000800000a */
[----:B------:R-:W-:Y:S01]  /*2420*/  SYNCS.ARRIVE.TRANS64.RED.A1T0 RZ, [UR10], RZ ;  /* 0x000000ffffff79a7 */ /* 0x000fe2000810040a */
[----:B------:R-:W-:Y:S05]  /*2430*/  @P1 BRA `(.L_x_24) ;  /* 0x0000000000041947 */ /* 0x000fea0003800000 */
[----:B------:R-:W-:Y:S01]  /*2440*/  BPT.TRAP 0x1 ;  /* 0x000000040000795c */ /* 0x000fe20000300000 */
.L_x_24:
[----:B------:R-:W-:Y:S01]  /*2450*/  UIADD3 UR13, UR13, 0x1, URZ ;  /* 0x000000010d0d7890 */ /* 0x000fe2000fffe03f */
[C---:B------:R-:W-:Y:S01]  /*2460*/  ISETP.GT.AND P1, PT, R0.reuse, 0x1, PT ;  /* 0x000000010000780c */ /* 0x040fe20003f24270 */
[----:B------:R-:W-:Y:S01]  /*2470*/  UIADD3 UR9, UR9, 0x1, URZ ;  /* 0x0000000109097890 */ /* 0x000fe2000fffe03f */
[----:B------:R-:W-:Y:S01]  /*2480*/  VIADD R0, R0, 0xffffffff ;  /* 0xffffffff00007836 */ /* 0x000fe20000000000 */
[----:B------:R-:W-:Y:S02]  /*2490*/  UISETP.NE.AND UP0, UPT, UR13, 0x2, UPT ;  /* 0x000000020d00788c */ /* 0x000fe4000bf05270 */
[----:B------:R-:W-:Y:S02]  /*24a0*/  UISETP.NE.AND UP1, UPT, UR9, 0x2, UPT ;  /* 0x000000020900788c */ /* 0x000fe4000bf25270 */
[----:B------:R-:W-:Y:S02]  /*24b0*/  USEL UR4, URZ, 0x1, UP0 ;  /* 0x000000013f047887 */ /* 0x000fe40008000000 */
[----:B------:R-:W-:-:S02]  /*24c0*/  USEL UR13, UR13, URZ, UP0 ;  /* 0x0000003f0d0d7287 */ /* 0x000fc40008000000 */
[----:B------:R-:W-:Y:S02]  /*24d0*/  USEL UR9, UR9, URZ, UP1 ;  /* 0x0000003f09097287 */ /* 0x000fe40008800000 */
[----:B------:R-:W-:Y:S01]  /*24e0*/  LOP3.LUT R5, R5, UR4, RZ, 0x3c, !PT ;  /* 0x0000000405057c12 */ /* 0x000fe2000f8e3cff */
[----:B------:R-:W-:Y:S09]  /*24f0*/  @P1 BRA `(.L_x_25) ;  /* 0xfffffff400d41947 */ /* 0x000ff2000383ffff */
.L_x_18:
[----:B01----:R-:W0:Y:S02]  /*2500*/  LDC R0, c[0x0][0x28c] ;  /* 0x0000a300ff007b82 */ /* 0x003e240000000800 */
[----:B0-----:R-:W-:-:S13]  /*2510*/  ISETP.GE.AND P1, PT, R0, 0x1, PT ;  /* 0x000000010000780c */ /* 0x001fda0003f26270 */
[----:B------:R-:W-:Y:S05]  /*2520*/  @!P1 BRA `(.L_x_26) ;  /* 0x0000000000389947 */ /* 0x000fea0003800000 */
[----:B------:R-:W-:Y:S05]  /*2530*/  @!P0 BRA `(.L_x_27) ;  /* 0x0000000000048947 */ /* 0x000fea0003800000 */
[----:B------:R-:W-:Y:S01]  /*2540*/  BPT.TRAP 0x1 ;  /* 0x000000040000795c */ /* 0x000fe20000300000 */
.L_x_27:
[----:B------:R-:W0:Y:S01]  /*2550*/  S2UR UR6, SR_CgaCtaId ;  /* 0x00000000000679c3 */ /* 0x000e220000008800 */
[----:B------:R-:W-:Y:S01]  /*2560*/  UIADD3 UR4, UR44, UR42, URZ ;  /* 0x0000002a2c047290 */ /* 0x000fe2000fffe03f */
[----:B------:R-:W-:Y:S01]  /*2570*/  ISETP.GT.U32.AND P0, PT, R18, 0x1, PT ;  /* 0x000000011200780c */ /* 0x000fe20003f04070 */
[----:B------:R-:W-:Y:S02]  /*2580*/  UMOV UR5, 0x400 ;  /* 0x0000040000057882 */ /* 0x000fe40000000000 */
[----:B------:R-:W-:-:S04]  /*2590*/  USHF.L.U32 UR4, UR4, 0x3, URZ ;  /* 0x0000000304047899 */ /* 0x000fc8000800063f */
[----:B------:R-:W-:Y:S02]  /*25a0*/  ULOP3.LUT UR4, UR4, 0x8, URZ, 0xc0, !UPT ;  /* 0x0000000804047892 */ /* 0x000fe4000f8ec03f */
[----:B0-----:R-:W-:-:S04]  /*25b0*/  ULEA UR5, UR6, UR5, 0x18 ;  /* 0x0000000506057291 */ /* 0x001fc8000f8ec03f */
[----:B------:R-:W-:-:S04]  /*25c0*/  UIADD3 UR4, UR5, 0x10, UR4 ;  /* 0x0000001005047890 */ /* 0x000fc8000fffe004 */
[----:B------:R-:W-:-:S09]  /*25d0*/  UPRMT UR4, URZ, 0x654, UR4 ;  /* 0x000006543f047896 */ /* 0x000fd20008000004 */
[----:B------:R-:W-:Y:S01]  /*25e0*/  SYNCS.ARRIVE.TRANS64.RED.A1T0 RZ, [UR4], RZ ;  /* 0x000000ffffff79a7 */ /* 0x000fe20008100404 */
[----:B------:R-:W-:Y:S05]  /*25f0*/  @P0 BRA `(.L_x_26) ;  /* 0x0000000000040947 */ /* 0x000fea0003800000 */
[----:B------:R-:W-:Y:S01]  /*2600*/  BPT.TRAP 0x1 ;  /* 0x000000040000795c */ /* 0x000fe20000300000 */
.L_x_26:
[----:B------:R-:W-:Y:S01]  /*2610*/  IMAD.SHL.U32 R101, R101, 0x40, RZ ;  /* 0x0000004065657824 */ /* 0x000fe200078e00ff */
[----:B------:R-:W-:Y:S01]  /*2620*/  ULDC UR6, c[0x0][0x288] ;  /* 0x0000a20000067ab9 */ /* 0x000fe20000000800 */
[----:B------:R-:W-:Y:S01]  /*2630*/  SHF.R.S32.HI R21, RZ, 0x1f, R19 ;  /* 0x0000001fff157819 */ /* 0x000fe20000011413 */
[----:B------:R-:W-:Y:S01]  /*2640*/  IMAD.SHL.U32 R3, R111, 0x100, RZ ;  /* 0x000001006f037824 */ /* 0x000fe200078e00ff */
[----:B------:R-:W-:Y:S01]  /*2650*/  ULDC.64 UR4, c[0x0][0x5d0] ;  /* 0x0001740000047ab9 */ /* 0x000fe20000000a00 */
[----:B------:R-:W-:Y:S01]  /*2660*/  LOP3.LUT R10, R101, 0x6, R96, 0xf8, !PT ;  /* 0x00000006650a7812 */ /* 0x000fe200078ef860 */
[----:B------:R-:W-:Y:S01]  /*2670*/  IMAD.WIDE R110, R111, 0x100, R22 ;  /* 0x000001006f6e7825 */ /* 0x000fe200078e0216 */
[----:B------:R-:W-:Y:S01]  /*2680*/  ISETP.GE.AND P0, PT, R101, UR6, PT ;  /* 0x0000000665007c0c */ /* 0x000fe2000bf06270 */
[----:B------:R-:W-:Y:S01]  /*2690*/  ULDC UR6, c[0x0][0x284] ;  /* 0x0000a10000067ab9 */ /* 0x000fe20000000800 */
[----:B------:R-:W-:Y:S01]  /*26a0*/  SHF.R.S32.HI R11, RZ, 0x1f, R10 ;  /* 0x0000001fff0b7819 */ /* 0x000fe2000001140a */
[----:B------:R-:W-:Y:S01]  /*26b0*/  IMAD R0, R21, UR4, RZ ;  /* 0x0000000415007c24 */ /* 0x000fe2000f8e02ff */
[----:B------:R-:W-:-:S03]  /*26c0*/  ISETP.GE.OR P0, PT, R3, UR6, P0 ;  /* 0x0000000603007c0c */ /* 0x000fc60008706670 */
[C---:B------:R-:W-:Y:S02]  /*26d0*/  IMAD R7, R19.reuse, UR5, R0 ;  /* 0x0000000513077c24 */ /* 0x040fe4000f8e0200 */
[----:B------:R-:W-:Y:S01]  /*26e0*/  IMAD.WIDE.U32 R4, R19, UR4, R10 ;  /* 0x0000000413047c25 */ /* 0x000fe2000f8e000a */
[----:B------:R-:W-:-:S03]  /*26f0*/  ULDC.64 UR4, c[0x0][0x5c8] ;  /* 0x0001720000047ab9 */ /* 0x000fc60000000a00 */
[----:B------:R-:W-:Y:S02]  /*2700*/  IMAD R9, R111, UR4, RZ ;  /* 0x000000046f097c24 */ /* 0x000fe4000f8e02ff */
[----:B------:R-:W-:Y:S02]  /*2710*/  IMAD.IADD R5, R5, 0x1, R7 ;  /* 0x0000000105057824 */ /* 0x000fe400078e0207 */
[C---:B------:R-:W-:Y:S02]  /*2720*/  IMAD R9, R110.reuse, UR5, R9 ;  /* 0x000000056e097c24 */ /* 0x040fe4000f8e0209 */
[----:B------:R-:W-:-:S04]  /*2730*/  IMAD.WIDE.U32 R112, R110, UR4, R4 ;  /* 0x000000046e707c25 */ /* 0x000fc8000f8e0004 */
[----:B------:R-:W-:Y:S01]  /*2740*/  IMAD.MOV.U32 R0, RZ, RZ, -0x1 ;  /* 0xffffffffff007424 */ /* 0x000fe200078e00ff */
[----:B------:R-:W-:Y:S06]  /*2750*/  @P0 BRA `(.L_x_28) ;  /* 0x00000048002c0947 */ /* 0x000fec0003800000 */
[----:B-----5:R-:W-:Y:S01]  /*2760*/  FSETP.NEU.AND P1, PT, R89, RZ, PT ;  /* 0x000000ff5900720b */ /* 0x020fe20003f2d000 */
[----:B------:R-:W-:Y:S01]  /*2770*/  IMAD.IADD R4, R95, 0x1, -R101 ;  /* 0x000000015f047824 */ /* 0x000fe200078e0a65 */
[----:B------:R-:W-:Y:S01]  /*2780*/  BSSY B0, `(.L_x_28) ;  /* 0x0000488000007945 */ /* 0x000fe20003800000 */
[----:B------:R-:W-:Y:S02]  /*2790*/  IMAD.IADD R3, R100, 0x1, -R3 ;  /* 0x0000000164037824 */ /* 0x000fe400078e0a03 */
[----:B------:R-:W-:Y:S01]  /*27a0*/  IMAD.IADD R115, R113, 0x1, R9 ;  /* 0x0000000171737824 */ /* 0x000fe200078e0209 */
[----:B------:R-:W-:-:S04]  /*27b0*/  ISETP.GT.AND P6, PT, R4, RZ, PT ;  /* 0x000000ff0400720c */ /* 0x000fc80003fc4270 */
[----:B------:R-:W-:-:S03]  /*27c0*/  ISETP.GT.AND P0, PT, R3, RZ, P6 ;  /* 0x000000ff0300720c */ /* 0x000fc60003704270 */
[----:B------:R-:W-:Y:S10]  /*27d0*/  @!P1 BRA `(.L_x_29) ;  /* 0x0000003000949947 */ /* 0x000ff40003800000 */
[----:B------:R-:W0:Y:S01]  /*27e0*/  LDC.64 R14, c[0x0][0x5b8] ;  /* 0x00016e00ff0e7b82 */ /* 0x000e220000000a00 */
[----:B------:R-:W-:-:S07]  /*27f0*/  ULDC.64 UR4, c[0x0][0x5c0] ;  /* 0x0001700000047ab9 */ /* 0x000fce0000000a00 */
[----:B------:R-:W1:Y:S08]  /*2800*/  LDC.64 R106, c[0x0][0x5b0] ;  /* 0x00016c00ff6a7b82 */ /* 0x000e700000000a00 */
[----:B------:R-:W2:Y:S01]  /*2810*/  LDC.64 R12, c[0x0][0x5a8] ;  /* 0x00016a00ff0c7b82 */ /* 0x000ea20000000a00 */
[-C--:B0-----:R-:W-:Y:S02]  /*2820*/  IMAD R6, R21, R14.reuse, RZ ;  /* 0x0000000e15067224 */ /* 0x081fe400078e02ff */
[----:B------:R-:W-:-:S04]  /*2830*/  IMAD.WIDE.U32 R102, R19, R14, R10 ;  /* 0x0000000e13667225 */ /* 0x000fc800078e000a */
[----:B------:R-:W-:Y:S02]  /*2840*/  IMAD R123, R19, R15, R6 ;  /* 0x0000000f137b7224 */ /* 0x000fe400078e0206 */
[-C--:B-1----:R-:W-:Y:S02]  /*2850*/  IMAD R5, R111, R106.reuse, RZ ;  /* 0x0000006a6f057224 */ /* 0x082fe400078e02ff */
[----:B------:R-:W-:Y:S02]  /*2860*/  IMAD.IADD R105, R103, 0x1, R123 ;  /* 0x0000000167697824 */ /* 0x000fe400078e027b */
[----:B------:R-:W-:Y:S02]  /*2870*/  IMAD.MOV.U32 R104, RZ, RZ, R102 ;  /* 0x000000ffff687224 */ /* 0x000fe400078e0066 */
[C---:B------:R-:W-:Y:S02]  /*2880*/  IMAD R101, R110.reuse, R107, R5 ;  /* 0x0000006b6e657224 */ /* 0x040fe400078e0205 */
[----:B------:R-:W-:-:S04]  /*2890*/  IMAD.WIDE.U32 R6, R110, R106, R104 ;  /* 0x0000006a6e067225 */ /* 0x000fc800078e0068 */
[----:B------:R-:W-:Y:S01]  /*28a0*/  IMAD.IADD R5, R7, 0x1, R101 ;  /* 0x0000000107057824 */ /* 0x000fe200078e0265 */
[----:B--2---:R-:W-:-:S04]  /*28b0*/  LEA R8, P1, R6, R12, 0x2 ;  /* 0x0000000c06087211 */ /* 0x004fc800078210ff */
[----:B------:R-:W-:-:S05]  /*28c0*/  LEA.HI.X R9, R6, R13, R5, 0x2, P1 ;  /* 0x0000000d06097211 */ /* 0x000fca00008f1405 */
[----:B------:R-:W2:Y:S01]  /*28d0*/  @P0 LDG.E.LTC128B R5, desc[UR36][R8.64] ;  /* 0x0000002408050981 */ /* 0x000ea2000c1e1920 */
[----:B------:R-:W-:Y:S01]  /*28e0*/  LEA R20, P1, R112, UR4, 0x2 ;  /* 0x0000000470147c11 */ /* 0x000fe2000f8210ff */
[-C--:B------:R-:W-:Y:S01]  /*28f0*/  IMAD.WIDE.U32 R6, R110, R106.reuse, R10 ;  /* 0x0000006a6e067225 */ /* 0x080fe200078e000a */
[----:B------:R-:W-:Y:S01]  /*2900*/  ISETP.GT.AND P4, PT, R4, 0x1, PT ;  /* 0x000000010400780c */ /* 0x000fe20003f84270 */
[----:B------:R-:W-:Y:S01]  /*2910*/  BSSY B1, `(.L_x_30) ;  /* 0x0000013000017945 */ /* 0x000fe20003800000 */
[----:B------:R-:W-:Y:S01]  /*2920*/  LEA.HI.X R21, R112, UR5, R115, 0x2, P1 ;  /* 0x0000000570157c11 */ /* 0x000fe200088f1473 */
[----:B------:R-:W-:Y:S01]  /*2930*/  IMAD.IADD R7, R101, 0x1, R7 ;  /* 0x0000000165077824 */ /* 0x000fe200078e0207 */
[----:B------:R-:W-:Y:S01]  /*2940*/  ISETP.GT.AND P1, PT, R3, RZ, P4 ;  /* 0x000000ff0300720c */ /* 0x000fe20002724270 */
[C---:B------:R-:W-:Y:S01]  /*2950*/  IMAD.SHL.U32 R112, R106.reuse, 0x8, RZ ;  /* 0x000000086a707824 */ /* 0x040fe200078e00ff */
[----:B------:R-:W-:Y:S02]  /*2960*/  SHF.L.U64.HI R113, R106, 0x3, R107 ;  /* 0x000000036a717819 */ /* 0x000fe4000001026b */
[----:B------:R-:W-:Y:S01]  /*2970*/  P2R R117, PR, RZ, 0x10 ;  /* 0x00000010ff757803 */ /* 0x000fe20000000000 */
[----:B------:R-:W-:Y:S01]  /*2980*/  IMAD.WIDE.U32 R114, R110, R106, R112 ;  /* 0x0000006a6e727225 */ /* 0x000fe200078e0070 */
[----:B--2---:R-:W-:-:S05]  /*2990*/  LOP3.LUT R108, R5, 0xffffe000, RZ, 0xc0, !PT ;  /* 0xffffe000056c7812 */ /* 0x004fca00078ec0ff */
[----:B------:R-:W-:Y:S01]  /*29a0*/  FMUL R15, R108, R89 ;  /* 0x000000596c0f7220 */ /* 0x000fe20000400000 */
[----:B------:R-:W-:-:S04]  /*29b0*/  IMAD.WIDE.U32 R108, R19, R14, R6 ;  /* 0x0000000e136c7225 */ /* 0x000fc800078e0006 */
[----:B------:R-:W-:Y:S01]  /*29c0*/  FFMA R15, R56, R88, R15 ;  /* 0x00000058380f7223 */ /* 0x000fe2000000000f */
[----:B------:R-:W-:Y:S01]  /*29d0*/  IMAD.IADD R7, R123, 0x1, R109 ;  /* 0x000000017b077824 */ /* 0x000fe200078e026d */
[----:B------:R-:W-:-:S03]  /*29e0*/  LEA R6, P2, R108, R12, 0x2 ;  /* 0x0000000c6c067211 */ /* 0x000fc600078410ff */
[----:B------:R-:W-:Y:S02]  /*29f0*/  F2FP.TF32.F32.PACK_B R15, R15 ;  /* 0x0000000fff0f723e */ /* 0x000fe400024050ff */
[----:B------:R-:W-:-:S03]  /*2a00*/  LEA.HI.X R7, R108, R13, R7, 0x2, P2 ;  /* 0x0000000d6c077211 */ /* 0x000fc600010f1407 */
[----:B------:R0:W-:Y:S01]  /*2a10*/  @P0 STG.E desc[UR36][R20.64], R15 ;  /* 0x0000000f14000986 */ /* 0x0001e2000c101924 */
[----:B------:R-:W-:Y:S05]  /*2a20*/  @!P1 BRA `(.L_x_31) ;  /* 0x0000000000049947 */ /* 0x000fea0003800000 */
[----:B------:R1:W5:Y:S02]  /*2a30*/  LDG.E.LTC128B R5, desc[UR36][R6.64+0x4] ;  /* 0x0000042406057981 */ /* 0x000364000c1e1920 */
.L_x_31:
[----:B------:R-:W-:Y:S05]  /*2a40*/  BSYNC B1 ;  /* 0x0000000000017941 */ /* 0x000fea0003800000 */
.L_x_30:
[----:B-----5:R-:W-:Y:S01]  /*2a50*/  LOP3.LUT R8, R5, 0xffffe000, RZ, 0xc0, !PT ;  /* 0xffffe00005087812 */ /* 0x020fe200078ec0ff */
[----:B0-----:R-:W-:Y:S01]  /*2a60*/  IMAD.IADD R15, R101, 0x1, R115 ;  /* 0x00000001650f7824 */ /* 0x001fe200078e0273 */
[----:B------:R-:W-:Y:S01]  /*2a70*/  IADD3 R9, P2, R102, R114, RZ ;  /* 0x0000007266097210 */ /* 0x000fe20007f5e0ff */
[----:B------:R-:W-:Y:S01]  /*2a80*/  IMAD.MOV.U32 R101, RZ, RZ, R5 ;  /* 0x000000ffff657224 */ /* 0x000fe200078e0005 */
[----:B------:R-:W-:Y:S01]  /*2a90*/  ISETP.GT.AND P0, PT, R3, 0x8, P6 ;  /* 0x000000080300780c */ /* 0x000fe20003704270 */
[----:B------:R-:W-:Y:S02]  /*2aa0*/  FMUL R8, R8, R89 ;  /* 0x0000005908087220 */ /* 0x000fe40000400000 */
[----:B------:R-:W-:Y:S02]  /*2ab0*/  IMAD.X R56, R15, 0x1, R105, P2 ;  /* 0x000000010f387824 */ /* 0x000fe400010e0669 */
[----:B------:R-:W-:Y:S01]  /*2ac0*/  FFMA R57, R57, R88, R8 ;  /* 0x0000005839397223 */ /* 0x000fe20000000008 */
[----:B------:R-:W-:-:S04]  /*2ad0*/  LEA R8, P2, R9, R12, 0x2 ;  /* 0x0000000c09087211 */ /* 0x000fc800078410ff */
[----:B------:R-:W-:Y:S02]  /*2ae0*/  F2FP.TF32.F32.PACK_B R57, R57 ;  /* 0x00000039ff39723e */ /* 0x000fe400024050ff */
[----:B------:R-:W-:-:S03]  /*2af0*/  LEA.HI.X R9, R9, R13, R56, 0x2, P2 ;  /* 0x0000000d09097211 */ /* 0x000fc600010f1438 */
[----:B------:R0:W-:Y:S04]  /*2b00*/  @P1 STG.E desc[UR36][R20.64+0x4], R57 ;  /* 0x0000043914001986 */ /* 0x0001e8000c101924 */
[----:B------:R-:W2:Y:S01]  /*2b10*/  @P0 LDG.E.LTC128B R101, desc[UR36][R8.64] ;  /* 0x0000002408650981 */ /* 0x000ea2000c1e1920 */
[----:B------:R-:W-:Y:S01]  /*2b20*/  IADD3 R114, P1, R10, R114, RZ ;  /* 0x000000720a727210 */ /* 0x000fe20007f3e0ff */
[C---:B------:R-:W-:Y:S01]  /*2b30*/  IMAD.SHL.U32 R119, R90.reuse, 0x4, RZ ;  /* 0x000000045a777824 */ /* 0x040fe200078e00ff */
[----:B------:R-:W-:Y:S01]  /*2b40*/  SHF.L.U64.HI R121, R90, 0x2, R93 ;  /* 0x000000025a797819 */ /* 0x000fe2000001025d */
[----:B------:R-:W-:Y:S02]  /*2b50*/  BSSY B1, `(.L_x_32) ;  /* 0x0000010000017945 */ /* 0x000fe40003800000 */
[----:B------:R-:W-:Y:S01]  /*2b60*/  IMAD.X R115, R11, 0x1, R15, P1 ;  /* 0x000000010b737824 */ /* 0x000fe200008e060f */
[----:B------:R-:W-:-:S02]  /*2b70*/  IADD3 R108, P2, R119, R20, RZ ;  /* 0x00000014776c7210 */ /* 0x000fc40007f5e0ff */
[----:B------:R-:W-:Y:S01]  /*2b80*/  ISETP.GT.AND P1, PT, R3, 0x8, P4 ;  /* 0x000000080300780c */ /* 0x000fe20002724270 */
[----:B------:R-:W-:-:S04]  /*2b90*/  IMAD.WIDE.U32 R114, R19, R14, R114 ;  /* 0x0000000e13727225 */ /* 0x000fc800078e0072 */
[----:B------:R-:W-:Y:S01]  /*2ba0*/  IMAD.X R109, R121, 0x1, R21, P2 ;  /* 0x00000001796d7824 */ /* 0x000fe200010e0615 */
[----:B--2---:R-:W-:-:S05]  /*2bb0*/  LOP3.LUT R56, R101, 0xffffe000, RZ, 0xc0, !PT ;  /* 0xffffe00065387812 */ /* 0x004fca00078ec0ff */
[----:B------:R-:W-:Y:S01]  /*2bc0*/  FMUL R5, R56, R89 ;  /* 0x0000005938057220 */ /* 0x000fe20000400000 */
[----:B------:R-:W-:-:S03]  /*2bd0*/  LEA R56, P3, R114, R12, 0x2 ;  /* 0x0000000c72387211 */ /* 0x000fc600078610ff */
[----:B------:R-:W-:Y:S01]  /*2be0*/  FFMA R15, R58, R88, R5 ;  /* 0x000000583a0f7223 */ /* 0x000fe20000000005 */
[----:B------:R-:W-:-:S04]  /*2bf0*/  IMAD.IADD R5, R123, 0x1, R115 ;  /* 0x000000017b057824 */ /* 0x000fc800078e0273 */
[----:B------:R-:W-:Y:S02]  /*2c00*/  F2FP.TF32.F32.PACK_B R15, R15 ;  /* 0x0000000fff0f723e */ /* 0x000fe400024050ff */
[----:B0-----:R-:W-:-:S03]  /*2c10*/  LEA.HI.X R57, R114, R13, R5, 0x2, P3 ;  /* 0x0000000d72397211 */ /* 0x001fc600018f1405 */
[----:B------:R0:W-:Y:S01]  /*2c20*/  @P0 STG.E desc[UR36][R108.64], R15 ;  /* 0x0000000f6c000986 */ /* 0x0001e2000c101924 */
[----:B------:R-:W-:Y:S05]  /*2c30*/  @!P1 BRA `(.L_x_33) ;  /* 0x0000000000049947 */ /* 0x000fea0003800000 */
[----:B------:R2:W5:Y:S02]  /*2c40*/  LDG.E.LTC128B R101, desc[UR36][R56.64+0x4] ;  /* 0x0000042438657981 */ /* 0x000564000c1e1920 */
.L_x_33:
[----:B------:R-:W-:Y:S05]  /*2c50*/  BSYNC B1 ;  /* 0x0000000000017941 */ /* 0x000fea0003800000 */
.L_x_32:
[----:B-----5:R-:W-:Y:S01]  /*2c60*/  LOP3.LUT R8, R101, 0xffffe000, RZ, 0xc0, !PT ;  /* 0xffffe00065087812 */ /* 0x020fe200078ec0ff */
[----:B------:R-:W-:Y:S01]  /*2c70*/  IMAD.MOV.U32 R58, RZ, RZ, R108 ;  /* 0x000000ffff3a7224 */ /* 0x000fe200078e006c */
[----:B------:R-:W-:Y:S01]  /*2c80*/  ISETP.GT.AND P4, PT, R4, 0x8, PT ;  /* 0x000000080400780c */ /* 0x000fe20003f84270 */
[----:B------:R-:W-:Y:S01]  /*2c90*/  BSSY B1, `(.L_x_34) ;  /* 0x000000b000017945 */ /* 0x000fe20003800000 */
[----:B0-----:R-:W-:Y:S02]  /*2ca0*/  IMAD.SHL.U32 R15, R91, 0x4, RZ ;  /* 0x000000045b0f7824 */ /* 0x001fe400078e00ff */
[----:B------:R-:W-:Y:S01]  /*2cb0*/  FMUL R8, R8, R89 ;  /* 0x0000005908087220 */ /* 0x000fe20000400000 */
[----:B------:R-:W-:Y:S02]  /*2cc0*/  ISETP.GT.AND P0, PT, R3, RZ, P4 ;  /* 0x000000ff0300720c */ /* 0x000fe40002704270 */
[----:B------:R-:W-:Y:S01]  /*2cd0*/  P2R R118, PR, RZ, 0x10 ;  /* 0x00000010ff767803 */ /* 0x000fe20000000000 */
[----:B------:R-:W-:Y:S01]  /*2ce0*/  FFMA R5, R59, R88, R8 ;  /* 0x000000583b057223 */ /* 0x000fe20000000008 */
[----:B------:R-:W-:-:S04]  /*2cf0*/  IMAD.MOV.U32 R59, RZ, RZ, R109 ;  /* 0x000000ffff3b7224 */ /* 0x000fc800078e006d */
[----:B------:R-:W-:-:S05]  /*2d00*/  F2FP.TF32.F32.PACK_B R5, R5 ;  /* 0x00000005ff05723e */ /* 0x000fca00024050ff */
[----:B------:R0:W-:Y:S01]  /*2d10*/  @P1 STG.E desc[UR36][R58.64+0x4], R5 ;  /* 0x000004053a001986 */ /* 0x0001e2000c101924 */
[----:B------:R-:W-:Y:S05]  /*2d20*/  @!P0 BRA `(.L_x_35) ;  /* 0x0000000000048947 */ /* 0x000fea0003800000 */
[----:B------:R3:W5:Y:S02]  /*2d30*/  LDG.E.LTC128B R101, desc[UR36][R6.64+0x20] ;  /* 0x0000202406657981 */ /* 0x000764000c1e1920 */
.L_x_35:
[----:B------:R-:W-:Y:S05]  /*2d40*/  BSYNC B1 ;  /* 0x0000000000017941 */ /* 0x000fea0003800000 */
.L_x_34:
[----:B-----5:R-:W-:Y:S01]  /*2d50*/  LOP3.LUT R114, R101, 0xffffe000, RZ, 0xc0, !PT ;  /* 0xffffe00065727812 */ /* 0x020fe200078ec0ff */
[----:B------:R-:W-:Y:S01]  /*2d60*/  BSSY B1, `(.L_x_36) ;  /* 0x000000d000017945 */ /* 0x000fe20003800000 */
[----:B0-----:R-:W-:Y:S02]  /*2d70*/  SHF.L.U64.HI R5, R91, 0x2, R92 ;  /* 0x000000025b057819 */ /* 0x001fe4000001025c */
[----:B------:R-:W-:Y:S01]  /*2d80*/  IADD3 R8, P1, P2, R15, R20, R119 ;  /* 0x000000140f087210 */ /* 0x000fe20007a3e077 */
[----:B------:R-:W-:Y:S01]  /*2d90*/  FMUL R115, R114, R89 ;  /* 0x0000005972737220 */ /* 0x000fe20000400000 */
[----:B------:R-:W-:Y:S02]  /*2da0*/  ISETP.GT.AND P3, PT, R4, 0x9, PT ;  /* 0x000000090400780c */ /* 0x000fe40003f64270 */
[----:B------:R-:W-:Y:S01]  /*2db0*/  IADD3.X R9, R5, R21, R121, P1, P2 ;  /* 0x0000001505097210 */ /* 0x000fe20000fe4479 */
[----:B------:R-:W-:Y:S01]  /*2dc0*/  FFMA R115, R60, R88, R115 ;  /* 0x000000583c737223 */ /* 0x000fe20000000073 */
[----:B------:R-:W-:-:S02]  /*2dd0*/  ISETP.GT.AND P1, PT, R3, RZ, P3 ;  /* 0x000000ff0300720c */ /* 0x000fc40001f24270 */
[----:B------:R-:W-:Y:S02]  /*2de0*/  P2R R114, PR, RZ, 0x8 ;  /* 0x00000008ff727803 */ /* 0x000fe40000000000 */
[----:B------:R-:W-:-:S05]  /*2df0*/  F2FP.TF32.F32.PACK_B R115, R115 ;  /* 0x00000073ff73723e */ /* 0x000fca00024050ff */
[----:B------:R0:W-:Y:S04]  /*2e00*/  @P0 STG.E desc[UR36][R20.64+0x20], R115 ;  /* 0x0000207314000986 */ /* 0x0001e8000c101924 */
[----:B------:R-:W-:Y:S05]  /*2e10*/  @!P1 BRA `(.L_x_37) ;  /* 0x0000000000049947 */ /* 0x000fea0003800000 */
[----:B------:R4:W5:Y:S02]  /*2e20*/  LDG.E.LTC128B R101, desc[UR36][R6.64+0x24] ;  /* 0x0000242406657981 */ /* 0x000964000c1e1920 */
.L_x_37:
[----:B------:R-:W-:Y:S05]  /*2e30*/  BSYNC B1 ;  /* 0x0000000000017941 */ /* 0x000fea0003800000 */
.L_x_36:
[----:B-----5:R-:W-:Y:S01]  /*2e40*/  LOP3.LUT R60, R101, 0xffffe000, RZ, 0xc0, !PT ;  /* 0xffffe000653c7812 */ /* 0x020fe200078ec0ff */
[----:B------:R-:W-:Y:S01]  /*2e50*/  BSSY B1, `(.L_x_38) ;  /* 0x0000008000017945 */ /* 0x000fe20003800000 */
[----:B------:R-:W-:-:S03]  /*2e60*/  ISETP.GT.AND P0, PT, R3, 0x8, P4 ;  /* 0x000000080300780c */ /* 0x000fc60002704270 */
[----:B------:R-:W-:-:S04]  /*2e70*/  FMUL R60, R60, R89 ;  /* 0x000000593c3c7220 */ /* 0x000fc80000400000 */
[----:B------:R-:W-:-:S05]  /*2e80*/  FFMA R61, R61, R88, R60 ;  /* 0x000000583d3d7223 */ /* 0x000fca000000003c */
[----:B------:R-:W-:-:S05]  /*2e90*/  F2FP.TF32.F32.PACK_B R61, R61 ;  /* 0x0000003dff3d723e */ /* 0x000fca00024050ff */
[----:B------:R0:W-:Y:S01]  /*2ea0*/  @P1 STG.E desc[UR36][R20.64+0x24], R61 ;  /* 0x0000243d14001986 */ /* 0x0001e2000c101924 */
[----:B------:R-:W-:Y:S05]  /*2eb0*/  @!P0 BRA `(.L_x_39) ;  /* 0x0000000000048947 */ /* 0x000fea0003800000 */
[----:B------:R0:W5:Y:S02]  /*2ec0*/  LDG.E.LTC128B R101, desc[UR36][R56.64+0x20] ;  /* 0x0000202438657981 */ /* 0x000164000c1e1920 */
.L_x_39:
[----:B------:R-:W-:Y:S05]  /*2ed0*/  BSYNC B1 ;  /* 0x0000000000017941 */ /* 0x000fea0003800000 */
.L_x_38:
[----:B-----5:R-:W-:Y:S01]  /*2ee0*/  LOP3.LUT R60, R101, 0xffffe000, RZ, 0xc0, !PT ;  /* 0xffffe000653c7812 */ /* 0x020fe200078ec0ff */
[----:B------:R-:W-:Y:S01]  /*2ef0*/  BSSY B1, `(.L_x_40) ;  /* 0x0000008000017945 */ /* 0x000fe20003800000 */
[----:B------:R-:W-:-:S03]  /*2f00*/  ISETP.GT.AND P1, PT, R3, 0x8, P3 ;  /* 0x000000080300780c */ /* 0x000fc60001f24270 */
[----:B0-----:R-:W-:-:S04]  /*2f10*/  FMUL R61, R60, R89 ;  /* 0x000000593c3d7220 */ /* 0x001fc80000400000 */
[----:B------:R-:W-:-:S05]  /*2f20*/  FFMA R61, R62, R88, R61 ;  /* 0x000000583e3d7223 */ /* 0x000fca000000003d */
[----:B------:R-:W-:-:S05]  /*2f30*/  F2FP.TF32.F32.PACK_B R61, R61 ;  /* 0x0000003dff3d723e */ /* 0x000fca00024050ff */
[----:B------:R0:W-:Y:S01]  /*2f40*/  @P0 STG.E desc[UR36][R58.64+0x20], R61 ;  /* 0x0000203d3a000986 */ /* 0x0001e2000c101924 */
[----:B------:R-:W-:Y:S05]  /*2f50*/  @!P1 BRA `(.L_x_41) ;  /* 0x0000000000049947 */ /* 0x000fea0003800000 */
[----:B------:R0:W5:Y:S02]  /*2f60*/  LDG.E.LTC128B R101, desc[UR36][R56.64+0x24] ;  /* 0x0000242438657981 */ /* 0x000164000c1e1920 */
.L_x_41:
[----:B------:R-:W-:Y:S05]  /*2f70*/  BSYNC B1 ;  /* 0x0000000000017941 */ /* 0x000fea0003800000 */
.L_x_40:
[----:B-----5:R-:W-:Y:S01]  /*2f80*/  LOP3.LUT R60, R101, 0xffffe000, RZ, 0xc0, !PT ;  /* 0xffffe000653c7812 */ /* 0x020fe200078ec0ff */
[----:B------:R-:W-:Y:S01]  /*2f90*/  BSSY B1, `(.L_x_42) ;  /* 0x000000c000017945 */ /* 0x000fe20003800000 */
[----:B------:R-:W-:Y:S02]  /*2fa0*/  IADD3 R121, P0, R110, 0x80, RZ ;  /* 0x000000806e797810 */ /* 0x000fe40007f1e0ff */
[----:B------:R-:W-:Y:S01]  /*2fb0*/  ISETP.GT.AND P2, PT, R4, 0x10, PT ;  /* 0x000000100400780c */ /* 0x000fe20003f44270 */
[----:B------:R-:W-:Y:S02]  /*2fc0*/  FMUL R60, R60, R89 ;  /* 0x000000593c3c7220 */ /* 0x000fe40000400000 */
[----:B------:R-:W-:Y:S01]  /*2fd0*/  IMAD.X R111, RZ, RZ, R111, P0 ;  /* 0x000000ffff6f7224 */ /* 0x000fe200000e066f */
[----:B------:R-:W-:Y:S01]  /*2fe0*/  ISETP.GT.AND P0, PT, R3, RZ, P2 ;  /* 0x000000ff0300720c */ /* 0x000fe20001704270 */
[----:B------:R-:W-:Y:S01]  /*2ff0*/  FFMA R63, R63, R88, R60 ;  /* 0x000000583f3f7223 */ /* 0x000fe2000000003c */
[----:B------:R-:W-:-:S04]  /*3000*/  P2R R115, PR, RZ, 0x4 ;  /* 0x00000004ff737803 */ /* 0x000fc80000000000 */
[----:B------:R-:W-:-:S05]  /*3010*/  F2FP.TF32.F32.PACK_B R63, R63 ;  /* 0x0000003fff3f723e */ /* 0x000fca00024050ff */
[----:B------:R0:W-:Y:S02]  /*3020*/  @P1 STG.E desc[UR36][R58.64+0x24], R63 ;  /* 0x0000243f3a001986 */ /* 0x0001e4000c101924 */
[----:B------:R-:W-:Y:S05]  /*3030*/  @!P0 BRA `(.L_x_43) ;  /* 0x0000000000048947 */ /* 0x000fea0003800000 */
[----:B------:R0:W5:Y:S02]  /*3040*/  LDG.E.LTC128B R101, desc[UR36][R6.64+0x40] ;  /* 0x0000402406657981 */ /* 0x000164000c1e1920 */
.L_x_43:
[----:B------:R-:W-:Y:S05]  /*3050*/  BSYNC B1 ;  /* 0x0000000000017941 */ /* 0x000fea0003800000 */
.L_x_42:
[----:B-----5:R-:W-:Y:S01]  /*3060*/  LOP3.LUT R60, R101, 0xffffe000, RZ, 0xc0, !PT ;  /* 0xffffe000653c7812 */ /* 0x020fe200078ec0ff */
[-C--:B------:R-:W-:Y:S01]  /*3070*/  IMAD R62, R111, R106.reuse, RZ ;  /* 0x0000006a6f3e7224 */ /* 0x080fe200078e02ff */
[----:B------:R-:W-:Y:S01]  /*3080*/  ISETP.GT.AND P1, PT, R4, 0x11, PT ;  /* 0x000000110400780c */ /* 0x000fe20003f24270 */
[----:B------:R-:W-:Y:S02]  /*3090*/  BSSY B1, `(.L_x_44) ;  /* 0x0000020000017945 */ /* 0x000fe40003800000 */
[----:B0-----:R-:W-:Y:S01]  /*30a0*/  FMUL R61, R60, R89 ;  /* 0x000000593c3d7220 */ /* 0x001fe20000400000 */
[C---:B------:R-:W-:Y:S02]  /*30b0*/  IMAD R103, R121.reuse, R107, R62 ;  /* 0x0000006b79677224 */ /* 0x040fe400078e023e */
[----:B------:R-:W-:-:S04]  /*30c0*/  IMAD.WIDE.U32 R62, R121, R106, R10 ;  /* 0x0000006a793e7225 */ /* 0x000fc800078e000a */
[----:B------:R-:W-:Y:S01]  /*30d0*/  FFMA R119, R64, R88, R61 ;  /* 0x0000005840777223 */ /* 0x000fe2000000003d */
[----:B------:R-:W-:-:S04]  /*30e0*/  IMAD.IADD R63, R103, 0x1, R63 ;  /* 0x00000001673f7824 */ /* 0x000fc800078e023f */
[----:B------:R-:W-:Y:S01]  /*30f0*/  F2FP.TF32.F32.PACK_B R119, R119 ;  /* 0x00000077ff77723e */ /* 0x000fe200024050ff */
[----:B------:R-:W-:-:S04]  /*3100*/  IMAD.WIDE.U32 R60, R121, R106, R104 ;  /* 0x0000006a793c7225 */ /* 0x000fc800078e0068 */
[----:B------:R0:W-:Y:S01]  /*3110*/  @P0 STG.E desc[UR36][R20.64+0x40], R119 ;  /* 0x0000407714000986 */ /* 0x0001e2000c101924 */
[----:B------:R-:W-:Y:S01]  /*3120*/  IMAD.WIDE.U32 R110, R19, R14, R62 ;  /* 0x0000000e136e7225 */ /* 0x000fe200078e003e */
[----:B------:R-:W-:-:S03]  /*3130*/  LEA R62, P0, R60, R12, 0x2 ;  /* 0x0000000c3c3e7211 */ /* 0x000fc600078010ff */
[----:B------:R-:W-:Y:S02]  /*3140*/  IMAD.IADD R61, R61, 0x1, R103 ;  /* 0x000000013d3d7824 */ /* 0x000fe400078e0267 */
[----:B------:R-:W-:-:S03]  /*3150*/  IMAD.WIDE.U32 R106, R121, R106, R112 ;  /* 0x0000006a796a7225 */ /* 0x000fc600078e0070 */
[----:B------:R-:W-:Y:S01]  /*3160*/  LEA.HI.X R63, R60, R13, R61, 0x2, P0 ;  /* 0x0000000d3c3f7211 */ /* 0x000fe200000f143d */
[----:B------:R-:W-:Y:S01]  /*3170*/  IMAD.IADD R61, R123, 0x1, R111 ;  /* 0x000000017b3d7824 */ /* 0x000fe200078e026f */
[----:B------:R-:W-:Y:S01]  /*3180*/  LEA R60, P0, R110, R12, 0x2 ;  /* 0x0000000c6e3c7211 */ /* 0x000fe200078010ff */
[----:B------:R-:W-:-:S03]  /*3190*/  IMAD.IADD R103, R103, 0x1, R107 ;  /* 0x0000000167677824 */ /* 0x000fc600078e026b */
[----:B------:R-:W-:Y:S02]  /*31a0*/  LEA.HI.X R61, R110, R13, R61, 0x2, P0 ;  /* 0x0000000d6e3d7211 */ /* 0x000fe400000f143d */
[----:B------:R-:W-:-:S05]  /*31b0*/  IADD3 R64, P0, R102, R106, RZ ;  /* 0x0000006a66407210 */ /* 0x000fca0007f1e0ff */
[----:B------:R-:W-:Y:S01]  /*31c0*/  IMAD.X R104, R103, 0x1, R105, P0 ;  /* 0x0000000167687824 */ /* 0x000fe200000e0669 */
[----:B------:R-:W-:-:S05]  /*31d0*/  IADD3 R102, P0, R10, R106, RZ ;  /* 0x0000006a0a667210 */ /* 0x000fca0007f1e0ff */
[----:B------:R-:W-:Y:S01]  /*31e0*/  IMAD.X R103, R11, 0x1, R103, P0 ;  /* 0x000000010b677824 */ /* 0x000fe200000e0667 */
[----:B------:R-:W-:Y:S01]  /*31f0*/  LEA R10, P0, R64, R12, 0x2 ;  /* 0x0000000c400a7211 */ /* 0x000fe200078010ff */
[----:B------:R-:W-:-:S03]  /*3200*/  IMAD.WIDE.U32 R102, R19, R14, R102 ;  /* 0x0000000e13667225 */ /* 0x000fc600078e0066 */
[----:B------:R-:W-:Y:S01]  /*3210*/  LEA.HI.X R11, R64, R13, R104, 0x2, P0 ;  /* 0x0000000d400b7211 */ /* 0x000fe200000f1468 */
[----:B------:R-:W-:Y:S01]  /*3220*/  IMAD.IADD R14, R123, 0x1, R103 ;  /* 0x000000017b0e7824 */ /* 0x000fe200078e0267 */
[----:B------:R-:W-:-:S04]  /*3230*/  LEA R12, P0, R102, R12, 0x2 ;  /* 0x0000000c660c7211 */ /* 0x000fc800078010ff */
[----:B------:R-:W-:Y:S02]  /*3240*/  LEA.HI.X R13, R102, R13, R14, 0x2, P0 ;  /* 0x0000000d660d7211 */ /* 0x000fe400000f140e */
[----:B------:R-:W-:Y:S02]  /*3250*/  ISETP.GT.AND P0, PT, R3, RZ, P1 ;  /* 0x000000ff0300720c */ /* 0x000fe40000f04270 */
[----:B------:R-:W-:-:S11]  /*3260*/  P2R R102, PR, RZ, 0x2 ;  /* 0x00000002ff667803 */ /* 0x000fd60000000000 */
[----:B0-----:R-:W-:Y:S05]  /*3270*/  @!P0 BRA `(.L_x_45) ;  /* 0x0000000000048947 */ /* 0x001fea0003800000 */
[----:B------:R0:W5:Y:S02]  /*3280*/  LDG.E.LTC128B R101, desc[UR36][R6.64+0x44] ;  /* 0x0000442406657981 */ /* 0x000164000c1e1920 */
.L_x_45:
[----:B------:R-:W-:Y:S05]  /*3290*/  BSYNC B1 ;  /* 0x0000000000017941 */ /* 0x000fea0003800000 */
.L_x_44:
[----:B-----5:R-:W-:Y:S01]  /*32a0*/  LOP3.LUT R14, R101, 0xffffe000, RZ, 0xc0, !PT ;  /* 0xffffe000650e7812 */ /* 0x020fe200078ec0ff */
[----:B------:R-:W-:Y:S04]  /*32b0*/  BSSY B1, `(.L_x_46) ;  /* 0x0000008000017945 */ /* 0x000fe80003800000 */
[----:B------:R-:W-:-:S04]  /*32c0*/  FMUL R14, R14, R89 ;  /* 0x000000590e0e7220 */ /* 0x000fc80000400000 */
[----:B------:R-:W-:-:S05]  /*32d0*/  FFMA R65, R65, R88, R14 ;  /* 0x0000005841417223 */ /* 0x000fca000000000e */
[----:B------:R-:W-:-:S05]  /*32e0*/  F2FP.TF32.F32.PACK_B R65, R65 ;  /* 0x00000041ff41723e */ /* 0x000fca00024050ff */
[----:B------:R0:W-:Y:S01]  /*32f0*/  @P0 STG.E desc[UR36][R20.64+0x44], R65 ;  /* 0x0000444114000986 */ /* 0x0001e2000c101924 */
[----:B------:R-:W-:-:S13]  /*3300*/  ISETP.GT.AND P0, PT, R3, 0x8, P2 ;  /* 0x000000080300780c */ /* 0x000fda0001704270 */
[----:B0-----:R-:W-:Y:S05]  /*3310*/  @!P0 BRA `(.L_x_47) ;  /* 0x0000000000048947 */ /* 0x001fea0003800000 */
[----:B------:R0:W5:Y:S02]  /*3320*/  LDG.E.LTC128B R101, desc[UR36][R56.64+0x40] ;  /* 0x0000402438657981 */ /* 0x000164000c1e1920 */
.L_x_47:
[----:B------:R-:W-:Y:S05]  /*3330*/  BSYNC B1 ;  /* 0x0000000000017941 */ /* 0x000fea0003800000 */
.L_x_46:
        /* <DEDUP_REMOVED lines=9> */
.L_x_49:
[----:B------:R-:W-:Y:S05]  /*33d0*/  BSYNC B1 ;  /* 0x0000000000017941 */ /* 0x000fea0003800000 */
.L_x_48:
[----:B-----5:R-:W-:Y:S01]  /*33e0*/  LOP3.LUT R14, R101, 0xffffe000, RZ, 0xc0, !PT ;  /* 0xffffe000650e7812 */ /* 0x020fe200078ec0ff */
[----:B------:R-:W-:Y:S01]  /*33f0*/  BSSY B1, `(.L_x_50) ;  /* 0x000000a000017945 */ /* 0x000fe20003800000 */
[----:B------:R-:W-:-:S03]  /*3400*/  ISETP.GT.AND P2, PT, R4, 0x18, PT ;  /* 0x000000180400780c */ /* 0x000fc60003f44270 */
[----:B------:R-:W-:Y:S01]  /*3410*/  FMUL R14, R14, R89 ;  /* 0x000000590e0e7220 */ /* 0x000fe20000400000 */
[----:B------:R-:W-:-:S03]  /*3420*/  P2R R103, PR, RZ, 0x4 ;  /* 0x00000004ff677803 */ /* 0x000fc60000000000 */
[----:B------:R-:W-:-:S05]  /*3430*/  FFMA R67, R67, R88, R14 ;  /* 0x0000005843437223 */ /* 0x000fca000000000e */
[----:B------:R-:W-:-:S05]  /*3440*/  F2FP.TF32.F32.PACK_B R67, R67 ;  /* 0x00000043ff43723e */ /* 0x000fca00024050ff */
[----:B------:R0:W-:Y:S01]  /*3450*/  @P0 STG.E desc[UR36][R58.64+0x44], R67 ;  /* 0x000044433a000986 */ /* 0x0001e2000c101924 */
[----:B------:R-:W-:-:S13]  /*3460*/  ISETP.GT.AND P0, PT, R3, RZ, P2 ;  /* 0x000000ff0300720c */ /* 0x000fda0001704270 */
[----:B0-----:R-:W-:Y:S05]  /*3470*/  @!P0 BRA `(.L_x_51) ;  /* 0x0000000000048947 */ /* 0x001fea0003800000 */
[----:B------:R0:W5:Y:S02]  /*3480*/  LDG.E.LTC128B R101, desc[UR36][R6.64+0x60] ;  /* 0x0000602406657981 */ /* 0x000164000c1e1920 */
.L_x_51:
[----:B------:R-:W-:Y:S05]  /*3490*/  BSYNC B1 ;  /* 0x0000000000017941 */ /* 0x000fea0003800000 */
.L_x_50:
[----:B-----5:R-:W-:Y:S01]  /*34a0*/  LOP3.LUT R14, R101, 0xffffe000, RZ, 0xc0, !PT ;  /* 0xffffe000650e7812 */ /* 0x020fe200078ec0ff */
[----:B------:R-:W-:Y:S01]  /*34b0*/  BSSY B1, `(.L_x_52) ;  /* 0x000000a000017945 */ /* 0x000fe20003800000 */
[----:B------:R-:W-:-:S03]  /*34c0*/  ISETP.GT.AND P1, PT, R4, 0x19, PT ;  /* 0x000000190400780c */ /* 0x000fc60003f24270 */
[----:B------:R-:W-:-:S04]  /*34d0*/  FMUL R19, R14, R89 ;  /* 0x000000590e137220 */ /* 0x000fc80000400000 */
[----:B------:R-:W-:Y:S01]  /*34e0*/  FFMA R19, R68, R88, R19 ;  /* 0x0000005844137223 */ /* 0x000fe20000000013 */
[----:B------:R-:W-:-:S04]  /*34f0*/  P2R R68, PR, RZ, 0x2 ;  /* 0x00000002ff447803 */ /* 0x000fc80000000000 */
[----:B------:R-:W-:-:S05]  /*3500*/  F2FP.TF32.F32.PACK_B R19, R19 ;  /* 0x00000013ff13723e */ /* 0x000fca00024050ff */
[----:B------:R0:W-:Y:S01]  /*3510*/  @P0 STG.E desc[UR36][R20.64+0x60], R19 ;  /* 0x0000601314000986 */ /* 0x0001e2000c101924 */
[----:B------:R-:W-:-:S13]  /*3520*/  ISETP.GT.AND P0, PT, R3, RZ, P1 ;  /* 0x000000ff0300720c */ /* 0x000fda0000f04270 */
[----:B0-----:R-:W-:Y:S05]  /*3530*/  @!P0 BRA `(.L_x_53) ;  /* 0x0000000000048947 */ /* 0x001fea0003800000 */
[----:B------:R0:W5:Y:S02]  /*3540*/  LDG.E.LTC128B R101, desc[UR36][R6.64+0x64] ;  /* 0x0000642406657981 */ /* 0x000164000c1e1920 */
.L_x_53:
[----:B------:R-:W-:Y:S05]  /*3550*/  BSYNC B1 ;  /* 0x0000000000017941 */ /* 0x000fea0003800000 */
.L_x_52:
        /* <DEDUP_REMOVED lines=9> */
.L_x_55:
[----:B------:R-:W-:Y:S05]  /*35f0*/  BSYNC B1 ;  /* 0x0000000000017941 */ /* 0x000fea0003800000 */
.L_x_54:
        /* <DEDUP_REMOVED lines=9> */
.L_x_57:
[----:B------:R-:W-:Y:S05]  /*3690*/  BSYNC B1 ;  /* 0x0000000000017941 */ /* 0x000fea0003800000 */
.L_x_56:
        /* <DEDUP_REMOVED lines=11> */
.L_x_59:
[----:B------:R-:W-:Y:S05]  /*3750*/  BSYNC B1 ;  /* 0x0000000000017941 */ /* 0x000fea0003800000 */
.L_x_58:
        /* <DEDUP_REMOVED lines=11> */
.L_x_61:
[----:B------:R-:W-:Y:S05]  /*3810*/  BSYNC B1 ;  /* 0x0000000000017941 */ /* 0x000fea0003800000 */
.L_x_60:
        /* <DEDUP_REMOVED lines=9> */
.L_x_63:
[----:B------:R-:W-:Y:S05]  /*38b0*/  BSYNC B1 ;  /* 0x0000000000017941 */ /* 0x000fea0003800000 */
.L_x_62:
        /* <DEDUP_REMOVED lines=9> */
.L_x_65:
[----:B------:R-:W-:Y:S05]  /*3950*/  BSYNC B1 ;  /* 0x0000000000017941 */ /* 0x000fea0003800000 */
.L_x_64:
        /* <DEDUP_REMOVED lines=11> */
.L_x_67:
[----:B------:R-:W-:Y:S05]  /*3a10*/  BSYNC B1 ;  /* 0x0000000000017941 */ /* 0x000fea0003800000 */
.L_x_66:
        /* <DEDUP_REMOVED lines=11> */
.L_x_69:
[----:B------:R-:W-:Y:S05]  /*3ad0*/  BSYNC B1 ;  /* 0x0000000000017941 */ /* 0x000fea0003800000 */
.L_x_68:
        /* <DEDUP_REMOVED lines=9> */
.L_x_71:
[----:B------:R-:W-:Y:S05]  /*3b70*/  BSYNC B1 ;  /* 0x0000000000017941 */ /* 0x000fea0003800000 */
.L_x_70:
        /* <DEDUP_REMOVED lines=9> */
.L_x_73:
[----:B------:R-:W-:Y:S05]  /*3c10*/  BSYNC B1 ;  /* 0x0000000000017941 */ /* 0x000fea0003800000 */
.L_x_72:
[----:B-----5:R-:W-:Y:S01]  /*3c20*/  LOP3.LUT R14, R101, 0xffffe000, RZ, 0xc0, !PT ;  /* 0xffffe000650e7812 */ /* 0x020fe200078ec0ff */
[----:B------:R-:W-:Y:S01]  /*3c30*/  BSSY B1, `(.L_x_74) ;  /* 0x0000009000017945 */ /* 0x000fe20003800000 */
[----:B------:R-:W-:-:S03]  /*3c40*/  ISETP.GT.AND P3, PT, R4, 0x30, PT ;  /* 0x000000300400780c */ /* 0x000fc60003f64270 */
[----:B------:R-:W-:-:S04]  /*3c50*/  FMUL R14, R14, R89 ;  /* 0x000000590e0e7220 */ /* 0x000fc80000400000 */
[----:B------:R-:W-:-:S05]  /*3c60*/  FFMA R79, R79, R88, R14 ;  /* 0x000000584f4f7223 */ /* 0x000fca000000000e */
[----:B------:R-:W-:-:S05]  /*3c70*/  F2FP.TF32.F32.PACK_B R79, R79 ;  /* 0x0000004fff4f723e */ /* 0x000fca00024050ff */
[----:B------:R0:W-:Y:S01]  /*3c80*/  @P0 STG.E desc[UR36][R58.64+0xa4], R79 ;  /* 0x0000a44f3a000986 */ /* 0x0001e2000c101924 */
[----:B------:R-:W-:-:S13]  /*3c90*/  ISETP.GT.AND P0, PT, R3, RZ, P3 ;  /* 0x000000ff0300720c */ /* 0x000fda0001f04270 */
[----:B0-----:R-:W-:Y:S05]  /*3ca0*/  @!P0 BRA `(.L_x_75) ;  /* 0x0000000000048947 */ /* 0x001fea0003800000 */
[----:B------:R0:W5:Y:S02]  /*3cb0*/  LDG.E.LTC128B R101, desc[UR36][R6.64+0xc0] ;  /* 0x0000c02406657981 */ /* 0x000164000c1e1920 */
.L_x_75:
[----:B------:R-:W-:Y:S05]  /*3cc0*/  BSYNC B1 ;  /* 0x0000000000017941 */ /* 0x000fea0003800000 */
.L_x_74:
        /* <DEDUP_REMOVED lines=10> */
.L_x_77:
[----:B------:R-:W-:Y:S05]  /*3d70*/  BSYNC B1 ;  /* 0x0000000000017941 */ /* 0x000fea0003800000 */
.L_x_76:
        /* <DEDUP_REMOVED lines=9> */
.L_x_79:
[----:B------:R-:W-:Y:S05]  /*3e10*/  BSYNC B1 ;  /* 0x0000000000017941 */ /* 0x000fea0003800000 */
.L_x_78:
        /* <DEDUP_REMOVED lines=9> */
.L_x_81:
[----:B------:R-:W-:Y:S05]  /*3eb0*/  BSYNC B1 ;  /* 0x0000000000017941 */ /* 0x000fea0003800000 */
.L_x_80:
        /* <DEDUP_REMOVED lines=10> */
.L_x_83:
[----:B------:R-:W-:Y:S05]  /*3f60*/  BSYNC B1 ;  /* 0x0000000000017941 */ /* 0x000fea0003800000 */
.L_x_82:
[----:B-----5:R-:W-:Y:S01]  /*3f70*/  LOP3.LUT R14, R101, 0xffffe000, RZ, 0xc0, !PT ;  /* 0xffffe000650e7812 */ /* 0x020fe200078ec0ff */
[----:B------:R-:W-:Y:S04]  /*3f80*/  BSSY B1, `(.L_x_84) ;  /* 0x000000f000017945 */ /* 0x000fe80003800000 */
[----:B------:R-:W-:-:S04]  /*3f90*/  FMUL R19, R14, R89 ;  /* 0x000000590e137220 */ /* 0x000fc80000400000 */
[----:B------:R-:W-:-:S05]  /*3fa0*/  FFMA R19, R84, R88, R19 ;  /* 0x0000005854137223 */ /* 0x000fca0000000013 */
[----:B------:R-:W-:-:S05]  /*3fb0*/  F2FP.TF32.F32.PACK_B R19, R19 ;  /* 0x00000013ff13723e */ /* 0x000fca00024050ff */
[----:B------:R0:W-:Y:S01]  /*3fc0*/  @P0 STG.E desc[UR36][R20.64+0xe0], R19 ;  /* 0x0000e01314000986 */ /* 0x0001e2000c101924 */
[----:B------:R-:W-:-:S05]  /*3fd0*/  IADD3 R64, P0, R15, R108, RZ ;  /* 0x0000006c0f407210 */ /* 0x000fca0007f1e0ff */
[----:B------:R-:W-:Y:S01]  /*3fe0*/  IMAD.X R65, R5, 0x1, R109, P0 ;  /* 0x0000000105417824 */ /* 0x000fe200000e066d */
[----:B------:R-:W-:-:S05]  /*3ff0*/  IADD3 R66, P0, R15, R108, RZ ;  /* 0x0000006c0f427210 */ /* 0x000fca0007f1e0ff */
[----:B------:R-:W-:Y:S01]  /*4000*/  IMAD.X R67, R5, 0x1, R109, P0 ;  /* 0x0000000105437824 */ /* 0x000fe200000e066d */
[----:B------:R-:W-:-:S05]  /*4010*/  IADD3 R14, P0, R15, R20, RZ ;  /* 0x000000140f0e7210 */ /* 0x000fca0007f1e0ff */
[----:B------:R-:W-:Y:S01]  /*4020*/  IMAD.X R15, R5, 0x1, R21, P0 ;  /* 0x00000001050f7824 */ /* 0x000fe200000e0615 */
[----:B------:R-:W-:-:S04]  /*4030*/  ISETP.GT.AND P0, PT, R4, 0x39, PT ;  /* 0x000000390400780c */ /* 0x000fc80003f04270 */
[----:B------:R-:W-:-:S13]  /*4040*/  ISETP.GT.AND P4, PT, R3, RZ, P0 ;  /* 0x000000ff0300720c */ /* 0x000fda0000784270 */
[----:B0-----:R-:W-:Y:S05]  /*4050*/  @!P4 BRA `(.L_x_85) ;  /* 0x000000000004c947 */ /* 0x001fea0003800000 */
[----:B------:R0:W5:Y:S02]  /*4060*/  LDG.E.LTC128B R101, desc[UR36][R6.64+0xe4] ;  /* 0x0000e42406657981 */ /* 0x000164000c1e1920 */
.L_x_85:
[----:B------:R-:W-:Y:S05]  /*4070*/  BSYNC B1 ;  /* 0x0000000000017941 */ /* 0x000fea0003800000 */
.L_x_84:
        /* <DEDUP_REMOVED lines=9> */
.L_x_87:
[----:B------:R-:W-:Y:S05]  /*4110*/  BSYNC B1 ;  /* 0x0000000000017941 */ /* 0x000fea0003800000 */
.L_x_86:
        /* <DEDUP_REMOVED lines=9> */
.L_x_89:
[----:B------:R-:W-:Y:S05]  /*41b0*/  BSYNC B1 ;  /* 0x0000000000017941 */ /* 0x000fea0003800000 */
.L_x_88:
[----:B-----5:R-:W-:-:S05]  /*41c0*/  LOP3.LUT R4, R101, 0xffffe000, RZ, 0xc0, !PT ;  /* 0xffffe00065047812 */ /* 0x020fca00078ec0ff */
[----:B------:R-:W-:-:S04]  /*41d0*/  FMUL R4, R4, R89 ;  /* 0x0000005904047220 */ /* 0x000fc80000400000 */
[----:B------:R-:W-:-:S05]  /*41e0*/  FFMA R87, R87, R88, R4 ;  /* 0x0000005857577223 */ /* 0x000fca0000000004 */
[----:B------:R-:W-:-:S05]  /*41f0*/  F2FP.TF32.F32.PACK_B R87, R87 ;  /* 0x00000057ff57723e */ /* 0x000fca00024050ff */
[----:B------:R0:W-:Y:S01]  /*4200*/  @P4 STG.E desc[UR36][R58.64+0xe4], R87 ;  /* 0x0000e4573a004986 */ /* 0x0001e2000c101924 */
[----:B------:R-:W-:-:S13]  /*4210*/  ISETP.GT.AND P4, PT, R3, 0x80, P6 ;  /* 0x000000800300780c */ /* 0x000fda0003784270 */
[----:B------:R-:W2:Y:S01]  /*4220*/  @P4 LDG.E.LTC128B R101, desc[UR36][R62.64] ;  /* 0x000000243e654981 */ /* 0x000ea2000c1e1920 */
[----:B------:R-:W-:Y:S01]  /*4230*/  BSSY B1, `(.L_x_90) ;  /* 0x000000a000017945 */ /* 0x000fe20003800000 */
[----:B--2---:R-:W-:-:S05]  /*4240*/  LOP3.LUT R4, R101, 0xffffe000, RZ, 0xc0, !PT ;  /* 0xffffe00065047812 */ /* 0x004fca00078ec0ff */
[----:B------:R-:W-:-:S04]  /*4250*/  FMUL R5, R4, R89 ;  /* 0x0000005904057220 */ /* 0x000fc80000400000 */
[----:B------:R-:W-:-:S05]  /*4260*/  FFMA R5, R24, R88, R5 ;  /* 0x0000005818057223 */ /* 0x000fca0000000005 */
[----:B------:R-:W-:-:S05]  /*4270*/  F2FP.TF32.F32.PACK_B R5, R5 ;  /* 0x00000005ff05723e */ /* 0x000fca00024050ff */
[----:B------:R0:W-:Y:S01]  /*4280*/  @P4 STG.E desc[UR36][R14.64], R5 ;  /* 0x000000050e004986 */ /* 0x0001e2000c101924 */
[----:B------:R-:W-:-:S04]  /*4290*/  ISETP.NE.AND P4, PT, R117, RZ, PT ;  /* 0x000000ff7500720c */ /* 0x000fc80003f85270 */
[----:B------:R-:W-:-:S13]  /*42a0*/  ISETP.GT.AND P4, PT, R3, 0x80, P4 ;  /* 0x000000800300780c */ /* 0x000fda0002784270 */
[----:B0-----:R-:W-:Y:S05]  /*42b0*/  @!P4 BRA `(.L_x_91) ;  /* 0x000000000004c947 */ /* 0x001fea0003800000 */
[----:B------:R0:W5:Y:S02]  /*42c0*/  LDG.E.LTC128B R101, desc[UR36][R60.64+0x4] ;  /* 0x000004243c657981 */ /* 0x000164000c1e1920 */
.L_x_91:
[----:B------:R-:W-:Y:S05]  /*42d0*/  BSYNC B1 ;  /* 0x0000000000017941 */ /* 0x000fea0003800000 */
.L_x_90:
[----:B-----5:R-:W-:Y:S01]  /*42e0*/  LOP3.LUT R4, R101, 0xffffe000, RZ, 0xc0, !PT ;  /* 0xffffe00065047812 */ /* 0x020fe200078ec0ff */
[----:B------:R-:W-:Y:S01]  /*42f0*/  @P4 IMAD.MOV.U32 R5, RZ, RZ, R15 ;  /* 0x000000ffff054224 */ /* 0x000fe200078e000f */
[----:B------:R-:W-:Y:S01]  /*4300*/  ISETP.GT.AND P6, PT, R3, 0x88, P6 ;  /* 0x000000880300780c */ /* 0x000fe200037c4270 */
[----:B------:R-:W-:Y:S02]  /*4310*/  BSSY B1, `(.L_x_92) ;  /* 0x0000008000017945 */ /* 0x000fe40003800000 */
[----:B------:R-:W-:-:S04]  /*4320*/  FMUL R4, R4, R89 ;  /* 0x0000005904047220 */ /* 0x000fc80000400000 */
[----:B------:R-:W-:Y:S01]  /*4330*/  FFMA R25, R25, R88, R4 ;  /* 0x0000005819197223 */ /* 0x000fe20000000004 */
[----:B------:R-:W-:-:S04]  /*4340*/  @P4 IMAD.MOV.U32 R4, RZ, RZ, R14 ;  /* 0x000000ffff044224 */ /* 0x000fc800078e000e */
[----:B------:R-:W-:-:S05]  /*4350*/  F2FP.TF32.F32.PACK_B R25, R25 ;  /* 0x00000019ff19723e */ /* 0x000fca00024050ff */
[----:B------:R2:W-:Y:S01]  /*4360*/  @P4 STG.E desc[UR36][R4.64+0x4], R25 ;  /* 0x0000041904004986 */ /* 0x0005e2000c101924 */
[----:B------:R-:W-:Y:S05]  /*4370*/  @!P6 BRA `(.L_x_93) ;  /* 0x000000000004e947 */ /* 0x000fea0003800000 */
[----:B------:R0:W5:Y:S02]  /*4380*/  LDG.E.LTC128B R101, desc[UR36][R10.64] ;  /* 0x000000240a657981 */ /* 0x000164000c1e1920 */
.L_x_93:
[----:B------:R-:W-:Y:S05]  /*4390*/  BSYNC B1 ;  /* 0x0000000000017941 */ /* 0x000fea0003800000 */
.L_x_92:
[----:B--2--5:R-:W-:Y:S01]  /*43a0*/  LOP3.LUT R4, R101, 0xffffe000, RZ, 0xc0, !PT ;  /* 0xffffe00065047812 */ /* 0x024fe200078ec0ff */
[----:B------:R-:W-:Y:S01]  /*43b0*/  BSSY B1, `(.L_x_94) ;  /* 0x0000009000017945 */ /* 0x000fe20003800000 */
[----:B------:R-:W-:-:S03]  /*43c0*/  ISETP.NE.AND P4, PT, R117, RZ, PT ;  /* 0x000000ff7500720c */ /* 0x000fc60003f85270 */
[----:B------:R-:W-:Y:S01]  /*43d0*/  FMUL R5, R4, R89 ;  /* 0x0000005904057220 */ /* 0x000fe20000400000 */
[----:B------:R-:W-:-:S03]  /*43e0*/  ISETP.GT.AND P4, PT, R3, 0x88, P4 ;  /* 0x000000880300780c */ /* 0x000fc60002784270 */
[----:B------:R-:W-:-:S05]  /*43f0*/  FFMA R5, R26, R88, R5 ;  /* 0x000000581a057223 */ /* 0x000fca0000000005 */
[----:B------:R-:W-:-:S05]  /*4400*/  F2FP.TF32.F32.PACK_B R5, R5 ;  /* 0x00000005ff05723e */ /* 0x000fca00024050ff */
[----:B------:R2:W-:Y:S01]  /*4410*/  @P6 STG.E desc[UR36][R64.64], R5 ;  /* 0x0000000540006986 */ /* 0x0005e2000c101924 */
[----:B------:R-:W-:Y:S05]  /*4420*/  @!P4 BRA `(.L_x_95) ;  /* 0x000000000004c947 */ /* 0x000fea0003800000 */
[----:B------:R0:W5:Y:S02]  /*4430*/  LDG.E.LTC128B R101, desc[UR36][R12.64+0x4] ;  /* 0x000004240c657981 */ /* 0x000164000c1e1920 */
.L_x_95:
[----:B------:R-:W-:Y:S05]  /*4440*/  BSYNC B1 ;  /* 0x0000000000017941 */ /* 0x000fea0003800000 */
.L_x_94:
[----:B-----5:R-:W-:Y:S01]  /*4450*/  LOP3.LUT R4, R101, 0xffffe000, RZ, 0xc0, !PT ;  /* 0xffffe00065047812 */ /* 0x020fe200078ec0ff */
[----:B------:R-:W-:Y:S01]  /*4460*/  BSSY B1, `(.L_x_96) ;  /* 0x0000009000017945 */ /* 0x000fe20003800000 */
[----:B------:R-:W-:-:S03]  /*4470*/  ISETP.NE.AND P6, PT, R118, RZ, PT ;  /* 0x000000ff7600720c */ /* 0x000fc60003fc5270 */
[----:B------:R-:W-:-:S04]  /*4480*/  FMUL R4, R4, R89 ;  /* 0x0000005904047220 */ /* 0x000fc80000400000 */
[----:B------:R-:W-:-:S05]  /*4490*/  FFMA R27, R27, R88, R4 ;  /* 0x000000581b1b7223 */ /* 0x000fca0000000004 */
[----:B------:R-:W-:-:S05]  /*44a0*/  F2FP.TF32.F32.PACK_B R27, R27 ;  /* 0x0000001bff1b723e */ /* 0x000fca00024050ff */
[----:B------:R0:W-:Y:S01]  /*44b0*/  @P4 STG.E desc[UR36][R66.64+0x4], R27 ;  /* 0x0000041b42004986 */ /* 0x0001e2000c101924 */
[----:B------:R-:W-:-:S13]  /*44c0*/  ISETP.GT.AND P4, PT, R3, 0x80, P6 ;  /* 0x000000800300780c */ /* 0x000fda0003784270 */
[----:B0-----:R-:W-:Y:S05]  /*44d0*/  @!P4 BRA `(.L_x_97) ;  /* 0x000000000004c947 */ /* 0x001fea0003800000 */
[----:B------:R0:W5:Y:S02]  /*44e0*/  LDG.E.LTC128B R101, desc[UR36][R60.64+0x20] ;  /* 0x000020243c657981 */ /* 0x000164000c1e1920 */
.L_x_97:
[----:B------:R-:W-:Y:S05]  /*44f0*/  BSYNC B1 ;  /* 0x0000000000017941 */ /* 0x000fea0003800000 */
.L_x_96:
[----:B-----5:R-:W-:Y:S01]  /*4500*/  LOP3.LUT R4, R101, 0xffffe000, RZ, 0xc0, !PT ;  /* 0xffffe00065047812 */ /* 0x020fe200078ec0ff */
[----:B------:R-:W-:Y:S01]  /*4510*/  BSSY B1, `(.L_x_98) ;  /* 0x000000b000017945 */ /* 0x000fe20003800000 */
[----:B------:R-:W-:-:S03]  /*4520*/  ISETP.NE.AND P6, PT, R114, RZ, PT ;  /* 0x000000ff7200720c */ /* 0x000fc60003fc5270 */
[----:B--2---:R-:W-:Y:S01]  /*4530*/  FMUL R5, R4, R89 ;  /* 0x0000005904057220 */ /* 0x004fe20000400000 */
[----:B------:R-:W-:-:S03]  /*4540*/  @P4 IMAD.MOV.U32 R4, RZ, RZ, R14 ;  /* 0x000000ffff044224 */ /* 0x000fc600078e000e */
[----:B-1-34-:R-:W-:Y:S01]  /*4550*/  FFMA R7, R28, R88, R5 ;  /* 0x000000581c077223 */ /* 0x01afe20000000005 */
[----:B------:R-:W-:-:S04]  /*4560*/  @P4 IMAD.MOV.U32 R5, RZ, RZ, R15 ;  /* 0x000000ffff054224 */ /* 0x000fc800078e000f */
[----:B------:R-:W-:-:S05]  /*4570*/  F2FP.TF32.F32.PACK_B R7, R7 ;  /* 0x00000007ff07723e */ /* 0x000fca00024050ff */
[----:B------:R1:W-:Y:S01]  /*4580*/  @P4 STG.E desc[UR36][R4.64+0x20], R7 ;  /* 0x0000200704004986 */ /* 0x0003e2000c101924 */
[----:B------:R-:W-:-:S13]  /*4590*/  ISETP.GT.AND P4, PT, R3, 0x80, P6 ;  /* 0x000000800300780c */ /* 0x000fda0003784270 */
[----:B-1----:R-:W-:Y:S05]  /*45a0*/  @!P4 BRA `(.L_x_99) ;  /* 0x000000000004c947 */ /* 0x002fea0003800000 */
[----:B------:R1:W5:Y:S02]  /*45b0*/  LDG.E.LTC128B R101, desc[UR36][R60.64+0x24] ;  /* 0x000024243c657981 */ /* 0x000364000c1e1920 */
.L_x_99:
[----:B------:R-:W-:Y:S05]  /*45c0*/  BSYNC B1 ;  /* 0x0000000000017941 */ /* 0x000fea0003800000 */
.L_x_98:
[----:B-----5:R-:W-:Y:S01]  /*45d0*/  LOP3.LUT R4, R101, 0xffffe000, RZ, 0xc0, !PT ;  /* 0xffffe00065047812 */ /* 0x020fe200078ec0ff */
[----:B------:R-:W-:Y:S01]  /*45e0*/  @P4 IMAD.MOV.U32 R5, RZ, RZ, R15 ;  /* 0x000000ffff054224 */ /* 0x000fe200078e000f */
[----:B------:R-:W-:Y:S03]  /*45f0*/  BSSY B1, `(.L_x_100) ;  /* 0x000000a000017945 */ /* 0x000fe60003800000 */
[----:B------:R-:W-:-:S04]  /*4600*/  FMUL R4, R4, R89 ;  /* 0x0000005904047220 */ /* 0x000fc80000400000 */
[----:B------:R-:W-:Y:S01]  /*4610*/  FFMA R29, R29, R88, R4 ;  /* 0x000000581d1d7223 */ /* 0x000fe20000000004 */
[----:B------:R-:W-:-:S04]  /*4620*/  @P4 IMAD.MOV.U32 R4, RZ, RZ, R14 ;  /* 0x000000ffff044224 */ /* 0x000fc800078e000e */
[----:B------:R-:W-:-:S05]  /*4630*/  F2FP.TF32.F32.PACK_B R29, R29 ;  /* 0x0000001dff1d723e */ /* 0x000fca00024050ff */
[----:B------:R2:W-:Y:S01]  /*4640*/  @P4 STG.E desc[UR36][R4.64+0x24], R29 ;  /* 0x0000241d04004986 */ /* 0x0005e2000c101924 */
[----:B------:R-:W-:-:S04]  /*4650*/  ISETP.NE.AND P4, PT, R118, RZ, PT ;  /* 0x000000ff7600720c */ /* 0x000fc80003f85270 */
[----:B------:R-:W-:-:S13]  /*4660*/  ISETP.GT.AND P4, PT, R3, 0x88, P4 ;  /* 0x000000880300780c */ /* 0x000fda0002784270 */
[----:B--2---:R-:W-:Y:S05]  /*4670*/  @!P4 BRA `(.L_x_101) ;  /* 0x000000000004c947 */ /* 0x004fea0003800000 */
[----:B------:R2:W5:Y:S02]  /*4680*/  LDG.E.LTC128B R101, desc[UR36][R12.64+0x20] ;  /* 0x000020240c657981 */ /* 0x000564000c1e1920 */
.L_x_101:
[----:B------:R-:W-:Y:S05]  /*4690*/  BSYNC B1 ;  /* 0x0000000000017941 */ /* 0x000fea0003800000 */
.L_x_100:
[----:B-----5:R-:W-:Y:S01]  /*46a0*/  LOP3.LUT R4, R101, 0xffffe000, RZ, 0xc0, !PT ;  /* 0xffffe00065047812 */ /* 0x020fe200078ec0ff */
[----:B------:R-:W-:Y:S04]  /*46b0*/  BSSY B1, `(.L_x_102) ;  /* 0x0000008000017945 */ /* 0x000fe80003800000 */
[----:B------:R-:W-:-:S04]  /*46c0*/  FMUL R5, R4, R89 ;  /* 0x0000005904057220 */ /* 0x000fc80000400000 */
[----:B------:R-:W-:-:S05]  /*46d0*/  FFMA R5, R30, R88, R5 ;  /* 0x000000581e057223 */ /* 0x000fca0000000005 */
[----:B------:R-:W-:-:S05]  /*46e0*/  F2FP.TF32.F32.PACK_B R5, R5 ;  /* 0x00000005ff05723e */ /* 0x000fca00024050ff */
[----:B------:R3:W-:Y:S01]  /*46f0*/  @P4 STG.E desc[UR36][R8.64+0x20], R5 ;  /* 0x0000200508004986 */ /* 0x0007e2000c101924 */
[----:B------:R-:W-:-:S13]  /*4700*/  ISETP.GT.AND P4, PT, R3, 0x88, P6 ;  /* 0x000000880300780c */ /* 0x000fda0003784270 */
[----:B---3--:R-:W-:Y:S05]  /*4710*/  @!P4 BRA `(.L_x_103) ;  /* 0x000000000004c947 */ /* 0x008fea0003800000 */
[----:B------:R3:W5:Y:S02]  /*4720*/  LDG.E.LTC128B R101, desc[UR36][R12.64+0x24] ;  /* 0x000024240c657981 */ /* 0x000764000c1e1920 */
.L_x_103:
[----:B------:R-:W-:Y:S05]  /*4730*/  BSYNC B1 ;  /* 0x0000000000017941 */ /* 0x000fea0003800000 */
.L_x_102:
[----:B-----5:R-:W-:Y:S01]  /*4740*/  LOP3.LUT R4, R101, 0xffffe000, RZ, 0xc0, !PT ;  /* 0xffffe00065047812 */ /* 0x020fe200078ec0ff */
[----:B------:R-:W-:Y:S01]  /*4750*/  @P4 IMAD.MOV.U32 R5, RZ, RZ, R9 ;  /* 0x000000ffff054224 */ /* 0x000fe200078e0009 */
[----:B------:R-:W-:Y:S01]  /*4760*/  ISETP.NE.AND P6, PT, R115, RZ, PT ;  /* 0x000000ff7300720c */ /* 0x000fe20003fc5270 */
[----:B------:R-:W-:Y:S02]  /*4770*/  BSSY B1, `(.L_x_104) ;  /* 0x0000009000017945 */ /* 0x000fe40003800000 */
[----:B------:R-:W-:-:S04]  /*4780*/  FMUL R4, R4, R89 ;  /* 0x0000005904047220 */ /* 0x000fc80000400000 */
[----:B------:R-:W-:Y:S01]  /*4790*/  FFMA R31, R31, R88, R4 ;  /* 0x000000581f1f7223 */ /* 0x000fe20000000004 */
[----:B------:R-:W-:-:S04]  /*47a0*/  @P4 IMAD.MOV.U32 R4, RZ, RZ, R8 ;  /* 0x000000ffff044224 */ /* 0x000fc800078e0008 */
[----:B------:R-:W-:-:S05]  /*47b0*/  F2FP.TF32.F32.PACK_B R31, R31 ;  /* 0x0000001fff1f723e */ /* 0x000fca00024050ff */
[----:B------:R4:W-:Y:S01]  /*47c0*/  @P4 STG.E desc[UR36][R4.64+0x24], R31 ;  /* 0x0000241f04004986 */ /* 0x0009e2000c101924 */
[----:B------:R-:W-:-:S13]  /*47d0*/  ISETP.GT.AND P4, PT, R3, 0x80, P6 ;  /* 0x000000800300780c */ /* 0x000fda0003784270 */
[----:B----4-:R-:W-:Y:S05]  /*47e0*/  @!P4 BRA `(.L_x_105) ;  /* 0x000000000004c947 */ /* 0x010fea0003800000 */
[----:B------:R4:W5:Y:S02]  /*47f0*/  LDG.E.LTC128B R101, desc[UR36][R60.64+0x40] ;  /* 0x000040243c657981 */ /* 0x000964000c1e1920 */
.L_x_105:
[----:B------:R-:W-:Y:S05]  /*4800*/  BSYNC B1 ;  /* 0x0000000000017941 */ /* 0x000fea0003800000 */
.L_x_104:
[----:B-----5:R-:W-:Y:S01]  /*4810*/  LOP3.LUT R4, R101, 0xffffe000, RZ, 0xc0, !PT ;  /* 0xffffe00065047812 */ /* 0x020fe200078ec0ff */
[----:B------:R-:W-:Y:S01]  /*4820*/  BSSY B1, `(.L_x_106) ;  /* 0x000000b000017945 */ /* 0x000fe20003800000 */
[----:B------:R-:W-:-:S03]  /*4830*/  ISETP.NE.AND P6, PT, R102, RZ, PT ;  /* 0x000000ff6600720c */ /* 0x000fc60003fc5270 */
[----:B------:R-:W-:Y:S01]  /*4840*/  FMUL R5, R4, R89 ;  /* 0x0000005904057220 */ /* 0x000fe20000400000 */
[----:B------:R-:W-:-:S03]  /*4850*/  @P4 IMAD.MOV.U32 R4, RZ, RZ, R14 ;  /* 0x000000ffff044224 */ /* 0x000fc600078e000e */
[----:B------:R-:W-:Y:S01]  /*4860*/  FFMA R7, R32, R88, R5 ;  /* 0x0000005820077223 */ /* 0x000fe20000000005 */
[----:B------:R-:W-:-:S04]  /*4870*/  @P4 IMAD.MOV.U32 R5, RZ, RZ, R15 ;  /* 0x000000ffff054224 */ /* 0x000fc800078e000f */
[----:B------:R-:W-:-:S05]  /*4880*/  F2FP.TF32.F32.PACK_B R7, R7 ;  /* 0x00000007ff07723e */ /* 0x000fca00024050ff */
[----:B------:R0:W-:Y:S01]  /*4890*/  @P4 STG.E desc[UR36][R4.64+0x40], R7 ;  /* 0x0000400704004986 */ /* 0x0001e2000c101924 */
[----:B------:R-:W-:-:S13]  /*48a0*/  ISETP.GT.AND P4, PT, R3, 0x80, P6 ;  /* 0x000000800300780c */ /* 0x000fda0003784270 */
[----:B0-----:R-:W-:Y:S05]  /*48b0*/  @!P4 BRA `(.L_x_107) ;  /* 0x000000000004c947 */ /* 0x001fea0003800000 */
[----:B------:R0:W5:Y:S02]  /*48c0*/  LDG.E.LTC128B R101, desc[UR36][R60.64+0x44] ;  /* 0x000044243c657981 */ /* 0x000164000c1e1920 */
.L_x_107:
[----:B------:R-:W-:Y:S05]  /*48d0*/  BSYNC B1 ;  /* 0x0000000000017941 */ /* 0x000fea0003800000 */
.L_x_106:
        /* <DEDUP_REMOVED lines=10> */
[----:B0-----:R-:W-:Y:S05]  /*4980*/  @!P4 BRA `(.L_x_109) ;  /* 0x000000000004c947 */ /* 0x001fea0003800000 */
[----:B------:R0:W5:Y:S02]  /*4990*/  LDG.E.LTC128B R101, desc[UR36][R12.64+0x40] ;  /* 0x000040240c657981 */ /* 0x000164000c1e1920 */
.L_x_109:
[----:B------:R-:W-:Y:S05]  /*49a0*/  BSYNC B1 ;  /* 0x0000000000017941 */ /* 0x000fea0003800000 */
.L_x_108:
[----:B-----5:R-:W-:Y:S01]  /*49b0*/  LOP3.LUT R4, R101, 0xffffe000, RZ, 0xc0, !PT ;  /* 0xffffe00065047812 */ /* 0x020fe200078ec0ff */
[----:B------:R-:W-:Y:S04]  /*49c0*/  BSSY B1, `(.L_x_110) ;  /* 0x000000a000017945 */ /* 0x000fe80003800000 */
        /* <DEDUP_REMOVED lines=9> */
.L_x_111:
[----:B------:R-:W-:Y:S05]  /*4a60*/  BSYNC B1 ;  /* 0x0000000000017941 */ /* 0x000fea0003800000 */
.L_x_110:
        /* <DEDUP_REMOVED lines=10> */
[----:B0-----:R-:W-:Y:S05]  /*4b10*/  @!P4 BRA `(.L_x_113) ;  /* 0x000000000004c947 */ /* 0x001fea0003800000 */
[----:B------:R0:W5:Y:S02]  /*4b20*/  LDG.E.LTC128B R101, desc[UR36][R60.64+0x60] ;  /* 0x000060243c657981 */ /* 0x000164000c1e1920 */
.L_x_113:
[----:B------:R-:W-:Y:S05]  /*4b30*/  BSYNC B1 ;  /* 0x0000000000017941 */ /* 0x000fea0003800000 */
.L_x_112:
        /* <DEDUP_REMOVED lines=12> */
.L_x_115:
[----:B------:R-:W-:Y:S05]  /*4c00*/  BSYNC B1 ;  /* 0x0000000000017941 */ /* 0x000fea0003800000 */
.L_x_114:
        /* <DEDUP_REMOVED lines=12> */
.L_x_117:
[----:B------:R-:W-:Y:S05]  /*4cd0*/  BSYNC B1 ;  /* 0x0000000000017941 */ /* 0x000fea0003800000 */
.L_x_116:
        /* <DEDUP_REMOVED lines=11> */
.L_x_119:
[----:B------:R-:W-:Y:S05]  /*4d90*/  BSYNC B1 ;  /* 0x0000000000017941 */ /* 0x000fea0003800000 */
.L_x_118:
        /* <DEDUP_REMOVED lines=12> */
.L_x_121:
[----:B------:R-:W-:Y:S05]  /*4e60*/  BSYNC B1 ;  /* 0x0000000000017941 */ /* 0x000fea0003800000 */
.L_x_120:
        /* <DEDUP_REMOVED lines=12> */
.L_x_123:
[----:B------:R-:W-:Y:S05]  /*4f30*/  BSYNC B1 ;  /* 0x0000000000017941 */ /* 0x000fea0003800000 */
.L_x_122:
        /* <DEDUP_REMOVED lines=12> */
.L_x_125:
[----:B------:R-:W-:Y:S05]  /*5000*/  BSYNC B1 ;  /* 0x0000000000017941 */ /* 0x000fea0003800000 */
.L_x_124:
        /* <DEDUP_REMOVED lines=11> */
.L_x_127:
[----:B------:R-:W-:Y:S05]  /*50c0*/  BSYNC B1 ;  /* 0x0000000000017941 */ /* 0x000fea0003800000 */
.L_x_126:
        /* <DEDUP_REMOVED lines=12> */
.L_x_129:
[----:B------:R-:W-:Y:S05]  /*5190*/  BSYNC B1 ;  /* 0x0000000000017941 */ /* 0x000fea0003800000 */
.L_x_128:
        /* <DEDUP_REMOVED lines=11> */
.L_x_131:
[----:B------:R-:W-:Y:S05]  /*5250*/  BSYNC B1 ;  /* 0x0000000000017941 */ /* 0x000fea0003800000 */
.L_x_130:
        /* <DEDUP_REMOVED lines=11> */
.L_x_133:
[----:B------:R-:W-:Y:S05]  /*5310*/  BSYNC B1 ;  /* 0x0000000000017941 */ /* 0x000fea0003800000 */
.L_x_132:
[----:B-----5:R-:W-:Y:S01]  /*5320*/  LOP3.LUT R4, R101, 0xffffe000, RZ, 0xc0, !PT ;  /* 0xffffe00065047812 */ /* 0x020fe200078ec0ff */
[----:B------:R-:W-:Y:S01]  /*5330*/  BSSY B1, `(.L_x_134) ;  /* 0x000000a000017945 */ /* 0x000fe20003800000 */
[----:B------:R-:W-:-:S03]  /*5340*/  ISETP.GT.AND P5, PT, R3, 0x88, P5 ;  /* 0x000000880300780c */ /* 0x000fc60002fa4270 */
[----:B------:R-:W-:Y:S01]  /*5350*/  FMUL R5, R4, R89 ;  /* 0x0000005904057220 */ /* 0x000fe20000400000 */
[----:B------:R-:W-:-:S03]  /*5360*/  @P4 IMAD.MOV.U32 R4, RZ, RZ, R8 ;  /* 0x000000ffff044224 */ /* 0x000fc600078e0008 */
[----:B------:R-:W-:Y:S01]  /*5370*/  FFMA R7, R46, R88, R5 ;  /* 0x000000582e077223 */ /* 0x000fe20000000005 */
[----:B------:R-:W-:-:S04]  /*5380*/  @P4 IMAD.MOV.U32 R5, RZ, RZ, R9 ;  /* 0x000000ffff054224 */ /* 0x000fc800078e0009 */
[----:B------:R-:W-:-:S05]  /*5390*/  F2FP.TF32.F32.PACK_B R7, R7 ;  /* 0x00000007ff07723e */ /* 0x000fca00024050ff */
[----:B------:R0:W-:Y:S01]  /*53a0*/  @P4 STG.E desc[UR36][R4.64+0xa0], R7 ;  /* 0x0000a00704004986 */ /* 0x0001e2000c101924 */
[----:B------:R-:W-:Y:S05]  /*53b0*/  @!P5 BRA `(.L_x_135) ;  /* 0x000000000004d947 */ /* 0x000fea0003800000 */
[----:B------:R0:W5:Y:S02]  /*53c0*/  LDG.E.LTC128B R101, desc[UR36][R12.64+0xa4] ;  /* 0x0000a4240c657981 */ /* 0x000164000c1e1920 */
.L_x_135:
[----:B------:R-:W-:Y:S05]  /*53d0*/  BSYNC B1 ;  /* 0x0000000000017941 */ /* 0x000fea0003800000 */
.L_x_134:
[----:B0----5:R-:W-:Y:S01]  /*53e0*/  LOP3.LUT R4, R101, 0xffffe000, RZ, 0xc0, !PT ;  /* 0xffffe00065047812 */ /* 0x021fe200078ec0ff */
        /* <DEDUP_REMOVED lines=10> */
.L_x_137:
[----:B------:R-:W-:Y:S05]  /*5490*/  BSYNC B1 ;  /* 0x0000000000017941 */ /* 0x000fea0003800000 */
.L_x_136:
[----:B0----5:R-:W-:Y:S01]  /*54a0*/  LOP3.LUT R4, R101, 0xffffe000, RZ, 0xc0, !PT ;  /* 0xffffe00065047812 */ /* 0x021fe200078ec0ff */
        /* <DEDUP_REMOVED lines=10> */
.L_x_139:
[----:B------:R-:W-:Y:S05]  /*5550*/  BSYNC B1 ;  /* 0x0000000000017941 */ /* 0x000fea0003800000 */
.L_x_138:
        /* <DEDUP_REMOVED lines=11> */
.L_x_141:
[----:B------:R-:W-:Y:S05]  /*5610*/  BSYNC B1 ;  /* 0x0000000000017941 */ /* 0x000fea0003800000 */
.L_x_140:
        /* <DEDUP_REMOVED lines=11> */
.L_x_143:
[----:B------:R-:W-:Y:S05]  /*56d0*/  BSYNC B1 ;  /* 0x0000000000017941 */ /* 0x000fea0003800000 */
.L_x_142:
        /* <DEDUP_REMOVED lines=11> */
.L_x_145:
[----:B------:R-:W-:Y:S05]  /*5790*/  BSYNC B1 ;  /* 0x0000000000017941 */ /* 0x000fea0003800000 */
.L_x_144:
        /* <DEDUP_REMOVED lines=11> */
.L_x_147:
[----:B------:R-:W-:Y:S05]  /*5850*/  BSYNC B1 ;  /* 0x0000000000017941 */ /* 0x000fea0003800000 */
.L_x_146:
[----:B0----5:R-:W-:Y:S01]  /*5860*/  LOP3.LUT R4, R101, 0xffffe000, RZ, 0xc0, !PT ;  /* 0xffffe00065047812 */ /* 0x021fe200078ec0ff */
        /* <DEDUP_REMOVED lines=8> */
.L_x_149:
[----:B------:R-:W-:Y:S05]  /*58f0*/  BSYNC B1 ;  /* 0x0000000000017941 */ /* 0x000fea0003800000 */
.L_x_148:
        /* <DEDUP_REMOVED lines=11> */
.L_x_151:
[----:B------:R-:W-:Y:S05]  /*59b0*/  BSYNC B1 ;  /* 0x0000000000017941 */ /* 0x000fea0003800000 */
.L_x_150:
[----:B------:R-:W-:Y:S05]  /*59c0*/  @!P0 BRA `(.L_x_152) ;  /* 0x00000014008c8947 */ /* 0x000fea0003800000 */
[----:B0----5:R-:W-:-:S05]  /*59d0*/  LOP3.LUT R4, R101, 0xffffe000, RZ, 0xc0, !PT ;  /* 0xffffe00065047812 */ /* 0x021fca00078ec0ff */
[----:B------:R-:W-:-:S04]  /*59e0*/  FMUL R4, R4, R89 ;  /* 0x0000005904047220 */ /* 0x000fc80000400000 */
[----:B------:R-:W-:-:S05]  /*59f0*/  FFMA R55, R55, R88, R4 ;  /* 0x0000005837377223 */ /* 0x000fca0000000004 */
[----:B------:R-:W-:-:S05]  /*5a00*/  F2FP.TF32.F32.PACK_B R55, R55 ;  /* 0x00000037ff37723e */ /* 0x000fca00024050ff */
[----:B------:R0:W-:Y:S01]  /*5a10*/  STG.E desc[UR36][R8.64+0xe4], R55 ;  /* 0x0000e43708007986 */ /* 0x0001e2000c101924 */
[----:B------:R-:W-:Y:S05]  /*5a20*/  BRA `(.L_x_152) ;  /* 0x0000001400747947 */ /* 0x000fea0003800000 */
.L_x_29:
[----:B------:R-:W-:Y:S01]  /*5a30*/  ULDC.64 UR4, c[0x0][0x5c0] ;  /* 0x0001700000047ab9 */ /* 0x000fe20000000a00 */
[-C--:B------:R-:W-:Y:S01]  /*5a40*/  FMUL R5, R56, R88.reuse ;  /* 0x0000005838057220 */ /* 0x080fe20000400000 */
[----:B------:R-:W-:Y:S01]  /*5a50*/  ISETP.GT.AND P4, PT, R4, 0x1, PT ;  /* 0x000000010400780c */ /* 0x000fe20003f84270 */
[-C--:B------:R-:W-:Y:S01]  /*5a60*/  FMUL R57, R57, R88.reuse ;  /* 0x0000005839397220 */ /* 0x080fe20000400000 */
[----:B------:R-:W-:Y:S01]  /*5a70*/  LEA R8, P2, R112, UR4, 0x2 ;  /* 0x0000000470087c11 */ /* 0x000fe2000f8410ff */
[----:B------:R-:W-:Y:S01]  /*5a80*/  IMAD.SHL.U32 R15, R90, 0x4, RZ ;  /* 0x000000045a0f7824 */ /* 0x000fe200078e00ff */
[----:B------:R-:W-:Y:S01]  /*5a90*/  ISETP.GT.AND P1, PT, R3, RZ, P4 ;  /* 0x000000ff0300720c */ /* 0x000fe20002724270 */
[----:B------:R-:W-:Y:S01]  /*5aa0*/  IMAD.SHL.U32 R101, R91, 0x4, RZ ;  /* 0x000000045b657824 */ /* 0x000fe200078e00ff */
[----:B------:R-:W-:Y:S01]  /*5ab0*/  LEA.HI.X R9, R112, UR5, R115, 0x2, P2 ;  /* 0x0000000570097c11 */ /* 0x000fe200090f1473 */
[-C--:B------:R-:W-:Y:S01]  /*5ac0*/  FMUL R59, R59, R88.reuse ;  /* 0x000000583b3b7220 */ /* 0x080fe20000400000 */
[----:B------:R-:W-:Y:S01]  /*5ad0*/  F2FP.TF32.F32.PACK_B R5, R5 ;  /* 0x00000005ff05723e */ /* 0x000fe200024050ff */
[-C--:B------:R-:W-:Y:S01]  /*5ae0*/  FMUL R13, R58, R88.reuse ;  /* 0x000000583a0d7220 */ /* 0x080fe20000400000 */
[----:B------:R-:W-:Y:S01]  /*5af0*/  F2FP.TF32.F32.PACK_B R57, R57 ;  /* 0x00000039ff39723e */ /* 0x000fe200024050ff */
[-C--:B------:R-:W-:Y:S01]  /*5b00*/  FMUL R61, R61, R88.reuse ;  /* 0x000000583d3d7220 */ /* 0x080fe20000400000 */
[----:B------:R-:W-:Y:S01]  /*5b10*/  SHF.L.U64.HI R7, R90, 0x2, R93 ;  /* 0x000000025a077819 */ /* 0x000fe2000001025d */
[----:B------:R0:W-:Y:S01]  /*5b20*/  @P0 STG.E desc[UR36][R8.64], R5 ;  /* 0x0000000508000986 */ /* 0x0001e2000c101924 */
[----:B------:R-:W-:Y:S01]  /*5b30*/  ISETP.GT.AND P0, PT, R3, 0x8, P4 ;  /* 0x000000080300780c */ /* 0x000fe20002704270 */
[----:B------:R-:W-:Y:S01]  /*5b40*/  FMUL R63, R63, R88 ;  /* 0x000000583f3f7220 */ /* 0x000fe20000400000 */
[----:B------:R-:W-:Y:S01]  /*5b50*/  IADD3 R10, P2, R15, R8, RZ ;  /* 0x000000080f0a7210 */ /* 0x000fe20007f5e0ff */
[----:B------:R-:W-:Y:S01]  /*5b60*/  @P1 STG.E desc[UR36][R8.64+0x4], R57 ;  /* 0x0000043908001986 */ /* 0x000fe2000c101924 */
[----:B------:R-:W-:Y:S01]  /*5b70*/  SHF.L.U64.HI R19, R91, 0x2, R92 ;  /* 0x000000025b137819 */ /* 0x000fe2000001025c */
[----:B------:R-:W-:Y:S01]  /*5b80*/  FMUL R65, R65, R88 ;  /* 0x0000005841417220 */ /* 0x000fe20000400000 */
[----:B------:R-:W-:Y:S01]  /*5b90*/  F2FP.TF32.F32.PACK_B R59, R59 ;  /* 0x0000003bff3b723e */ /* 0x000fe200024050ff */
[----:B------:R-:W-:Y:S01]  /*5ba0*/  IMAD.X R11, R7, 0x1, R9, P2 ;  /* 0x00000001070b7824 */ /* 0x000fe200010e0609 */
[----:B------:R-:W-:Y:S01]  /*5bb0*/  IADD3 R6, P1, P2, R101, R8, R15 ;  /* 0x0000000865067210 */ /* 0x000fe20007a3e00f */
[-C--:B------:R-:W-:Y:S01]  /*5bc0*/  FMUL R67, R67, R88.reuse ;  /* 0x0000005843437220 */ /* 0x080fe20000400000 */
[----:B------:R-:W-:Y:S01]  /*5bd0*/  ISETP.GT.AND P5, PT, R4, 0x8, PT ;  /* 0x000000080400780c */ /* 0x000fe20003fa4270 */
[-C--:B0-----:R-:W-:Y:S01]  /*5be0*/  FMUL R5, R60, R88.reuse ;  /* 0x000000583c057220 */ /* 0x081fe20000400000 */
[C---:B------:R-:W-:Y:S01]  /*5bf0*/  ISETP.GT.AND P4, PT, R4.reuse, 0x9, PT ;  /* 0x000000090400780c */ /* 0x040fe20003f84270 */
[----:B------:R-:W-:Y:S01]  /*5c00*/  @P0 STG.E desc[UR36][R10.64+0x4], R59 ;  /* 0x0000043b0a000986 */ /* 0x000fe2000c101924 */
[----:B------:R-:W-:Y:S01]  /*5c10*/  ISETP.GT.AND P3, PT, R3, 0x8, P6 ;  /* 0x000000080300780c */ /* 0x000fe20003764270 */
[-C--:B------:R-:W-:Y:S01]  /*5c20*/  FMUL R69, R69, R88.reuse ;  /* 0x0000005845457220 */ /* 0x080fe20000400000 */
[----:B------:R-:W-:Y:S01]  /*5c30*/  IADD3.X R7, R19, R9, R7, P1, P2 ;  /* 0x0000000913077210 */ /* 0x000fe20000fe4407 */
[-C--:B------:R-:W-:Y:S01]  /*5c40*/  FMUL R71, R71, R88.reuse ;  /* 0x0000005847477220 */ /* 0x080fe20000400000 */
[----:B------:R-:W-:Y:S01]  /*5c50*/  ISETP.GT.AND P1, PT, R3, RZ, P5 ;  /* 0x000000ff0300720c */ /* 0x000fe20002f24270 */
[-C--:B------:R-:W-:Y:S01]  /*5c60*/  FMUL R73, R73, R88.reuse ;  /* 0x0000005849497220 */ /* 0x080fe20000400000 */
[----:B------:R-:W-:Y:S01]  /*5c70*/  ISETP.GT.AND P0, PT, R3, RZ, P4 ;  /* 0x000000ff0300720c */ /* 0x000fe20002704270 */
[-C--:B------:R-:W-:Y:S01]  /*5c80*/  FMUL R75, R75, R88.reuse ;  /* 0x000000584b4b7220 */ /* 0x080fe20000400000 */
[----:B------:R-:W-:Y:S01]  /*5c90*/  F2FP.TF32.F32.PACK_B R13, R13 ;  /* 0x0000000dff0d723e */ /* 0x000fe200024050ff */
[-C--:B------:R-:W-:Y:S01]  /*5ca0*/  FMUL R77, R77, R88.reuse ;  /* 0x000000584d4d7220 */ /* 0x080fe20000400000 */
[----:B------:R-:W-:Y:S01]  /*5cb0*/  F2FP.TF32.F32.PACK_B R5, R5 ;  /* 0x00000005ff05723e */ /* 0x000fe200024050ff */
[-C--:B------:R-:W-:Y:S01]  /*5cc0*/  FMUL R79, R79, R88.reuse ;  /* 0x000000584f4f7220 */ /* 0x080fe20000400000 */
[----:B------:R-:W-:Y:S01]  /*5cd0*/  F2FP.TF32.F32.PACK_B R61, R61 ;  /* 0x0000003dff3d723e */ /* 0x000fe200024050ff */
[----:B------:R0:W-:Y:S01]  /*5ce0*/  @P3 STG.E desc[UR36][R10.64], R13 ;  /* 0x0000000d0a003986 */ /* 0x0001e2000c101924 */
[----:B------:R-:W-:Y:S01]  /*5cf0*/  F2FP.TF32.F32.PACK_B R63, R63 ;  /* 0x0000003fff3f723e */ /* 0x000fe200024050ff */
[-C--:B------:R-:W-:Y:S01]  /*5d00*/  FMUL R81, R81, R88.reuse ;  /* 0x0000005851517220 */ /* 0x080fe20000400000 */
[C---:B------:R-:W-:Y:S01]  /*5d10*/  ISETP.GT.AND P3, PT, R4.reuse, 0x10, PT ;  /* 0x000000100400780c */ /* 0x040fe20003f64270 */
[----:B------:R1:W-:Y:S01]  /*5d20*/  @P1 STG.E desc[UR36][R8.64+0x20], R5 ;  /* 0x0000200508001986 */ /* 0x0003e2000c101924 */
[----:B------:R-:W-:Y:S01]  /*5d30*/  ISETP.GT.AND P1, PT, R3, 0x8, P5 ;  /* 0x000000080300780c */ /* 0x000fe20002f24270 */
[-C--:B------:R-:W-:Y:S01]  /*5d40*/  FMUL R83, R83, R88.reuse ;  /* 0x0000005853537220 */ /* 0x080fe20000400000 */
[----:B------:R-:W-:Y:S01]  /*5d50*/  ISETP.GT.AND P2, PT, R4, 0x11, PT ;  /* 0x000000110400780c */ /* 0x000fe20003f44270 */
[----:B------:R-:W-:Y:S01]  /*5d60*/  @P0 STG.E desc[UR36][R8.64+0x24], R61 ;  /* 0x0000243d08000986 */ /* 0x000fe2000c101924 */
[----:B------:R-:W-:Y:S01]  /*5d70*/  ISETP.GT.AND P0, PT, R3, 0x8, P4 ;  /* 0x000000080300780c */ /* 0x000fe20002704270 */
[-C--:B------:R-:W-:Y:S01]  /*5d80*/  FMUL R85, R85, R88.reuse ;  /* 0x0000005855557220 */ /* 0x080fe20000400000 */
[----:B------:R-:W-:Y:S01]  /*5d90*/  F2FP.TF32.F32.PACK_B R65, R65 ;  /* 0x00000041ff41723e */ /* 0x000fe200024050ff */
[-C--:B0-----:R-:W-:Y:S01]  /*5da0*/  FMUL R13, R62, R88.reuse ;  /* 0x000000583e0d7220 */ /* 0x081fe20000400000 */
[----:B------:R-:W-:Y:S01]  /*5db0*/  F2FP.TF32.F32.PACK_B R67, R67 ;  /* 0x00000043ff43723e */ /* 0x000fe200024050ff */
[-C--:B------:R-:W-:Y:S01]  /*5dc0*/  FMUL R87, R87, R88.reuse ;  /* 0x0000005857577220 */ /* 0x080fe20000400000 */
[----:B------:R-:W-:Y:S01]  /*5dd0*/  F2FP.TF32.F32.PACK_B R69, R69 ;  /* 0x00000045ff45723e */ /* 0x000fe200024050ff */
[-C--:B-1----:R-:W-:Y:S01]  /*5de0*/  FMUL R5, R64, R88.reuse ;  /* 0x0000005840057220 */ /* 0x082fe20000400000 */
[----:B------:R-:W-:Y:S01]  /*5df0*/  F2FP.TF32.F32.PACK_B R13, R13 ;  /* 0x0000000dff0d723e */ /* 0x000fe200024050ff */
[-C--:B------:R-:W-:Y:S01]  /*5e00*/  FMUL R25, R25, R88.reuse ;  /* 0x0000005819197220 */ /* 0x080fe20000400000 */
[----:B------:R-:W-:Y:S01]  /*5e10*/  F2FP.TF32.F32.PACK_B R71, R71 ;  /* 0x00000047ff47723e */ /* 0x000fe200024050ff */
[-C--:B------:R-:W-:Y:S01]  /*5e20*/  FMUL R27, R27, R88.reuse ;  /* 0x000000581b1b7220 */ /* 0x080fe20000400000 */
[----:B------:R-:W-:Y:S01]  /*5e30*/  F2FP.TF32.F32.PACK_B R5, R5 ;  /* 0x00000005ff05723e */ /* 0x000fe200024050ff */
[----:B------:R-:W-:Y:S01]  /*5e40*/  @P0 STG.E desc[UR36][R10.64+0x24], R63 ;  /* 0x0000243f0a000986 */ /* 0x000fe2000c101924 */
[----:B------:R-:W-:Y:S01]  /*5e50*/  ISETP.GT.AND P0, PT, R3, RZ, P3 ;  /* 0x000000ff0300720c */ /* 0x000fe20001f04270 */
[-C--:B------:R-:W-:Y:S01]  /*5e60*/  FMUL R29, R29, R88.reuse ;  /* 0x000000581d1d7220 */ /* 0x080fe20000400000 */
[----:B------:R-:W-:Y:S01]  /*5e70*/  F2FP.TF32.F32.PACK_B R73, R73 ;  /* 0x00000049ff49723e */ /* 0x000fe200024050ff */
[----:B------:R0:W-:Y:S01]  /*5e80*/  @P1 STG.E desc[UR36][R10.64+0x20], R13 ;  /* 0x0000200d0a001986 */ /* 0x0001e2000c101924 */
[C---:B------:R-:W-:Y:S01]  /*5e90*/  ISETP.GT.AND P1, PT, R4.reuse, 0x19, PT ;  /* 0x000000190400780c */ /* 0x040fe20003f24270 */
[-C--:B------:R-:W-:Y:S01]  /*5ea0*/  FMUL R31, R31, R88.reuse ;  /* 0x000000581f1f7220 */ /* 0x080fe20000400000 */
[----:B------:R-:W-:Y:S01]  /*5eb0*/  F2FP.TF32.F32.PACK_B R75, R75 ;  /* 0x0000004bff4b723e */ /* 0x000fe200024050ff */
[-C--:B------:R-:W-:Y:S01]  /*5ec0*/  FMUL R33, R33, R88.reuse ;  /* 0x0000005821217220 */ /* 0x080fe20000400000 */
[C---:B------:R-:W-:Y:S01]  /*5ed0*/  ISETP.GT.AND P5, PT, R4.reuse, 0x28, PT ;  /* 0x000000280400780c */ /* 0x040fe20003fa4270 */
[-C--:B------:R-:W-:Y:S01]  /*5ee0*/  FMUL R35, R35, R88.reuse ;  /* 0x0000005823237220 */ /* 0x080fe20000400000 */
[----:B------:R-:W-:Y:S01]  /*5ef0*/  ISETP.GT.AND P4, PT, R4, 0x29, PT ;  /* 0x000000290400780c */ /* 0x000fe20003f84270 */
[-C--:B------:R-:W-:Y:S01]  /*5f00*/  FMUL R37, R37, R88.reuse ;  /* 0x0000005825257220 */ /* 0x080fe20000400000 */
[----:B------:R-:W-:Y:S01]  /*5f10*/  F2FP.TF32.F32.PACK_B R77, R77 ;  /* 0x0000004dff4d723e */ /* 0x000fe200024050ff */
[----:B------:R1:W-:Y:S01]  /*5f20*/  @P0 STG.E desc[UR36][R8.64+0x40], R5 ;  /* 0x0000400508000986 */ /* 0x0003e2000c101924 */
[----:B------:R-:W-:Y:S01]  /*5f30*/  ISETP.GT.AND P0, PT, R3, RZ, P2 ;  /* 0x000000ff0300720c */ /* 0x000fe20001704270 */
[-C--:B0-----:R-:W-:Y:S01]  /*5f40*/  FMUL R13, R66, R88.reuse ;  /* 0x00000058420d7220 */ /* 0x081fe20000400000 */
[----:B------:R-:W-:Y:S01]  /*5f50*/  F2FP.TF32.F32.PACK_B R79, R79 ;  /* 0x0000004fff4f723e */ /* 0x000fe200024050ff */
[-C--:B------:R-:W-:Y:S01]  /*5f60*/  FMUL R39, R39, R88.reuse ;  /* 0x0000005827277220 */ /* 0x080fe20000400000 */
[----:B------:R-:W-:Y:S01]  /*5f70*/  F2FP.TF32.F32.PACK_B R81, R81 ;  /* 0x00000051ff51723e */ /* 0x000fe200024050ff */
[-C--:B------:R-:W-:Y:S01]  /*5f80*/  FMUL R41, R41, R88.reuse ;  /* 0x0000005829297220 */ /* 0x080fe20000400000 */
[----:B------:R-:W-:Y:S01]  /*5f90*/  F2FP.TF32.F32.PACK_B R13, R13 ;  /* 0x0000000dff0d723e */ /* 0x000fe200024050ff */
[-C--:B------:R-:W-:Y:S01]  /*5fa0*/  FMUL R43, R43, R88.reuse ;  /* 0x000000582b2b7220 */ /* 0x080fe20000400000 */
[----:B------:R-:W-:Y:S01]  /*5fb0*/  F2FP.TF32.F32.PACK_B R83, R83 ;  /* 0x00000053ff53723e */ /* 0x000fe200024050ff */
[-C--:B------:R-:W-:Y:S01]  /*5fc0*/  FMUL R45, R45, R88.reuse ;  /* 0x000000582d2d7220 */ /* 0x080fe20000400000 */
[----:B------:R-:W-:Y:S01]  /*5fd0*/  P2R R57, PR, RZ, 0x20 ;  /* 0x00000020ff397803 */ /* 0x000fe20000000000 */
[-C--:B-1----:R-:W-:Y:S01]  /*5fe0*/  FMUL R5, R68, R88.reuse ;  /* 0x0000005844057220 */ /* 0x082fe20000400000 */
[----:B------:R-:W-:Y:S01]  /*5ff0*/  P2R R56, PR, RZ, 0x10 ;  /* 0x00000010ff387803 */ /* 0x000fe20000000000 */
[----:B------:R-:W-:Y:S01]  /*6000*/  @P0 STG.E desc[UR36][R8.64+0x44], R65 ;  /* 0x0000444108000986 */ /* 0x000fe2000c101924 */
[----:B------:R-:W-:Y:S01]  /*6010*/  ISETP.GT.AND P0, PT, R3, 0x8, P3 ;  /* 0x000000080300780c */ /* 0x000fe20001f04270 */
[-C--:B------:R-:W-:Y:S01]  /*6020*/  FMUL R47, R47, R88.reuse ;  /* 0x000000582f2f7220 */ /* 0x080fe20000400000 */
[----:B------:R-:W-:Y:S01]  /*6030*/  F2FP.TF32.F32.PACK_B R5, R5 ;  /* 0x00000005ff05723e */ /* 0x000fe200024050ff */
[-C--:B------:R-:W-:Y:S01]  /*6040*/  FMUL R49, R49, R88.reuse ;  /* 0x0000005831317220 */ /* 0x080fe20000400000 */
[----:B------:R-:W-:Y:S01]  /*6050*/  ISETP.GT.AND P3, PT, R4, 0x30, PT ;  /* 0x000000300400780c */ /* 0x000fe20003f64270 */
[-C--:B------:R-:W-:Y:S01]  /*6060*/  FMUL R51, R51, R88.reuse ;  /* 0x0000005833337220 */ /* 0x080fe20000400000 */
[----:B------:R-:W-:Y:S01]  /*6070*/  F2FP.TF32.F32.PACK_B R85, R85 ;  /* 0x00000055ff55723e */ /* 0x000fe200024050ff */
[-C--:B------:R-:W-:Y:S01]  /*6080*/  FMUL R53, R53, R88.reuse ;  /* 0x0000005835357220 */ /* 0x080fe20000400000 */
[----:B------:R-:W-:Y:S01]  /*6090*/  F2FP.TF32.F32.PACK_B R87, R87 ;  /* 0x00000057ff57723e */ /* 0x000fe200024050ff */
[----:B------:R-:W-:Y:S01]  /*60a0*/  FMUL R55, R55, R88 ;  /* 0x0000005837377220 */ /* 0x000fe20000400000 */
[----:B------:R-:W-:-:S02]  /*60b0*/  F2FP.TF32.F32.PACK_B R25, R25 ;  /* 0x00000019ff19723e */ /* 0x000fc400024050ff */
[----:B------:R-:W-:Y:S01]  /*60c0*/  F2FP.TF32.F32.PACK_B R27, R27 ;  /* 0x0000001bff1b723e */ /* 0x000fe200024050ff */
[----:B------:R0:W-:Y:S01]  /*60d0*/  @P0 STG.E desc[UR36][R10.64+0x40], R13 ;  /* 0x0000400d0a000986 */ /* 0x0001e2000c101924 */
[----:B------:R-:W-:Y:S02]  /*60e0*/  ISETP.GT.AND P0, PT, R3, 0x8, P2 ;  /* 0x000000080300780c */ /* 0x000fe40001704270 */
[----:B------:R-:W-:Y:S02]  /*60f0*/  ISETP.GT.AND P2, PT, R4, 0x18, PT ;  /* 0x000000180400780c */ /* 0x000fe40003f44270 */
[----:B------:R-:W-:Y:S02]  /*6100*/  F2FP.TF32.F32.PACK_B R29, R29 ;  /* 0x0000001dff1d723e */ /* 0x000fe400024050ff */
[----:B------:R-:W-:Y:S02]  /*6110*/  F2FP.TF32.F32.PACK_B R31, R31 ;  /* 0x0000001fff1f723e */ /* 0x000fe400024050ff */
[----:B------:R-:W-:-:S02]  /*6120*/  F2FP.TF32.F32.PACK_B R33, R33 ;  /* 0x00000021ff21723e */ /* 0x000fc400024050ff */
[----:B------:R-:W-:Y:S01]  /*6130*/  F2FP.TF32.F32.PACK_B R35, R35 ;  /* 0x00000023ff23723e */ /* 0x000fe200024050ff */
[----:B0-----:R-:W-:Y:S01]  /*6140*/  FMUL R13, R70, R88 ;  /* 0x00000058460d7220 */ /* 0x001fe20000400000 */
[----:B------:R-:W-:Y:S01]  /*6150*/  F2FP.TF32.F32.PACK_B R37, R37 ;  /* 0x00000025ff25723e */ /* 0x000fe200024050ff */
[----:B------:R-:W-:Y:S01]  /*6160*/  @P0 STG.E desc[UR36][R10.64+0x44], R67 ;  /* 0x000044430a000986 */ /* 0x000fe2000c101924 */
[----:B------:R-:W-:Y:S02]  /*6170*/  ISETP.GT.AND P0, PT, R3, RZ, P2 ;  /* 0x000000ff0300720c */ /* 0x000fe40001704270 */
[----:B------:R-:W-:Y:S02]  /*6180*/  F2FP.TF32.F32.PACK_B R13, R13 ;  /* 0x0000000dff0d723e */ /* 0x000fe400024050ff */
[----:B------:R-:W-:Y:S02]  /*6190*/  F2FP.TF32.F32.PACK_B R39, R39 ;  /* 0x00000027ff27723e */ /* 0x000fe400024050ff */
[----:B------:R-:W-:-:S02]  /*61a0*/  F2FP.TF32.F32.PACK_B R41, R41 ;  /* 0x00000029ff29723e */ /* 0x000fc400024050ff */
[----:B------:R-:W-:Y:S02]  /*61b0*/  F2FP.TF32.F32.PACK_B R43, R43 ;  /* 0x0000002bff2b723e */ /* 0x000fe400024050ff */
[----:B------:R-:W-:Y:S02]  /*61c0*/  F2FP.TF32.F32.PACK_B R45, R45 ;  /* 0x0000002dff2d723e */ /* 0x000fe400024050ff */
[----:B------:R-:W-:Y:S01]  /*61d0*/  F2FP.TF32.F32.PACK_B R47, R47 ;  /* 0x0000002fff2f723e */ /* 0x000fe200024050ff */
[----:B------:R0:W-:Y:S01]  /*61e0*/  @P0 STG.E desc[UR36][R8.64+0x60], R5 ;  /* 0x0000600508000986 */ /* 0x0001e2000c101924 */
[----:B------:R-:W-:Y:S02]  /*61f0*/  ISETP.GT.AND P0, PT, R3, RZ, P1 ;  /* 0x000000ff0300720c */ /* 0x000fe40000f04270 */
[----:B------:R-:W-:Y:S02]  /*6200*/  F2FP.TF32.F32.PACK_B R49, R49 ;  /* 0x00000031ff31723e */ /* 0x000fe400024050ff */
[----:B------:R-:W-:-:S02]  /*6210*/  F2FP.TF32.F32.PACK_B R51, R51 ;  /* 0x00000033ff33723e */ /* 0x000fc400024050ff */
[----:B------:R-:W-:Y:S02]  /*6220*/  F2FP.TF32.F32.PACK_B R53, R53 ;  /* 0x00000035ff35723e */ /* 0x000fe400024050ff */
[----:B------:R-:W-:Y:S01]  /*6230*/  F2FP.TF32.F32.PACK_B R55, R55 ;  /* 0x00000037ff37723e */ /* 0x000fe200024050ff */
[----:B0-----:R-:W-:-:S04]  /*6240*/  FMUL R5, R72, R88 ;  /* 0x0000005848057220 */ /* 0x001fc80000400000 */
[----:B------:R-:W-:Y:S01]  /*6250*/  @P0 STG.E desc[UR36][R8.64+0x64], R69 ;  /* 0x0000644508000986 */ /* 0x000fe2000c101924 */
[----:B------:R-:W-:Y:S02]  /*6260*/  ISETP.GT.AND P0, PT, R3, 0x8, P2 ;  /* 0x000000080300780c */ /* 0x000fe40001704270 */
[----:B------:R-:W-:Y:S02]  /*6270*/  ISETP.GT.AND P2, PT, R4, 0x20, PT ;  /* 0x000000200400780c */ /* 0x000fe40003f44270 */
[----:B------:R-:W-:-:S09]  /*6280*/  F2FP.TF32.F32.PACK_B R5, R5 ;  /* 0x00000005ff05723e */ /* 0x000fd200024050ff */
[----:B------:R0:W-:Y:S01]  /*6290*/  @P0 STG.E desc[UR36][R10.64+0x60], R13 ;  /* 0x0000600d0a000986 */ /* 0x0001e2000c101924 */
[----:B------:R-:W-:Y:S02]  /*62a0*/  ISETP.GT.AND P0, PT, R3, 0x8, P1 ;  /* 0x000000080300780c */ /* 0x000fe40000f04270 */
[----:B------:R-:W-:Y:S01]  /*62b0*/  ISETP.GT.AND P1, PT, R4, 0x21, PT ;  /* 0x000000210400780c */ /* 0x000fe20003f24270 */
[----:B0-----:R-:W-:-:S10]  /*62c0*/  FMUL R13, R74, R88 ;  /* 0x000000584a0d7220 */ /* 0x001fd40000400000 */
[----:B------:R-:W-:Y:S01]  /*62d0*/  @P0 STG.E desc[UR36][R10.64+0x64], R71 ;  /* 0x000064470a000986 */ /* 0x000fe2000c101924 */
[----:B------:R-:W-:Y:S02]  /*62e0*/  ISETP.GT.AND P0, PT, R3, RZ, P2 ;  /* 0x000000ff0300720c */ /* 0x000fe40001704270 */
[----:B------:R-:W-:-:S11]  /*62f0*/  F2FP.TF32.F32.PACK_B R13, R13 ;  /* 0x0000000dff0d723e */ /* 0x000fd600024050ff */
[----:B------:R0:W-:Y:S01]  /*6300*/  @P0 STG.E desc[UR36][R8.64+0x80], R5 ;  /* 0x0000800508000986 */ /* 0x0001e2000c101924 */
[----:B------:R-:W-:Y:S01]  /*6310*/  ISETP.GT.AND P0, PT, R3, RZ, P1 ;  /* 0x000000ff0300720c */ /* 0x000fe20000f04270 */
[----:B0-----:R-:W-:-:S12]  /*6320*/  FMUL R5, R76, R88 ;  /* 0x000000584c057220 */ /* 0x001fd80000400000 */
[----:B------:R-:W-:Y:S01]  /*6330*/  @P0 STG.E desc[UR36][R8.64+0x84], R73 ;  /* 0x0000844908000986 */ /* 0x000fe2000c101924 */
[----:B------:R-:W-:Y:S02]  /*6340*/  ISETP.GT.AND P0, PT, R3, 0x8, P2 ;  /* 0x000000080300780c */ /* 0x000fe40001704270 */
[----:B------:R-:W-:Y:S02]  /*6350*/  F2FP.TF32.F32.PACK_B R5, R5 ;  /* 0x00000005ff05723e */ /* 0x000fe400024050ff */
[----:B------:R-:W-:-:S09]  /*6360*/  ISETP.GT.AND P2, PT, R4, 0x38, PT ;  /* 0x000000380400780c */ /* 0x000fd20003f44270 */
[----:B------:R0:W-:Y:S01]  /*6370*/  @P0 STG.E desc[UR36][R10.64+0x80], R13 ;  /* 0x0000800d0a000986 */ /* 0x0001e2000c101924 */
[----:B------:R-:W-:Y:S01]  /*6380*/  ISETP.GT.AND P0, PT, R3, 0x8, P1 ;  /* 0x000000080300780c */ /* 0x000fe20000f04270 */
[----:B0-----:R-:W-:-:S12]  /*6390*/  FMUL R13, R78, R88 ;  /* 0x000000584e0d7220 */ /* 0x001fd80000400000 */
        /* <DEDUP_REMOVED lines=8> */
[----:B------:R-:W-:-:S11]  /*6420*/  F2FP.TF32.F32.PACK_B R5, R5 ;  /* 0x00000005ff05723e */ /* 0x000fd600024050ff */
[----:B------:R0:W-:Y:S01]  /*6430*/  @P0 STG.E desc[UR36][R10.64+0xa0], R13 ;  /* 0x0000a00d0a000986 */ /* 0x0001e2000c101924 */
[C---:B------:R-:W-:Y:S02]  /*6440*/  ISETP.GT.AND P0, PT, R3.reuse, 0x8, P4 ;  /* 0x000000080300780c */ /* 0x040fe40002704270 */
[----:B------:R-:W-:Y:S01]  /*6450*/  ISETP.GT.AND P4, PT, R3, 0x8, P2 ;  /* 0x000000080300780c */ /* 0x000fe20001784270 */
[----:B0-----:R-:W-:-:S10]  /*6460*/  FMUL R13, R82, R88 ;  /* 0x00000058520d7220 */ /* 0x001fd40000400000 */
[----:B------:R-:W-:Y:S01]  /*6470*/  @P0 STG.E desc[UR36][R10.64+0xa4], R79 ;  /* 0x0000a44f0a000986 */ /* 0x000fe2000c101924 */
[----:B------:R-:W-:Y:S02]  /*6480*/  ISETP.GT.AND P0, PT, R3, RZ, P3 ;  /* 0x000000ff0300720c */ /* 0x000fe40001f04270 */
[----:B------:R-:W-:-:S11]  /*6490*/  F2FP.TF32.F32.PACK_B R13, R13 ;  /* 0x0000000dff0d723e */ /* 0x000fd600024050ff */
[----:B------:R0:W-:Y:S01]  /*64a0*/  @P0 STG.E desc[UR36][R8.64+0xc0], R5 ;  /* 0x0000c00508000986 */ /* 0x0001e2000c101924 */
[----:B------:R-:W-:-:S04]  /*64b0*/  ISETP.GT.AND P0, PT, R4, 0x31, PT ;  /* 0x000000310400780c */ /* 0x000fc80003f04270 */
[----:B------:R-:W-:Y:S01]  /*64c0*/  ISETP.GT.AND P1, PT, R3, RZ, P0 ;  /* 0x000000ff0300720c */ /* 0x000fe20000724270 */
[----:B0-----:R-:W-:-:S05]  /*64d0*/  FMUL R5, R84, R88 ;  /* 0x0000005854057220 */ /* 0x001fca0000400000 */
[----:B------:R-:W-:-:S07]  /*64e0*/  F2FP.TF32.F32.PACK_B R5, R5 ;  /* 0x00000005ff05723e */ /* 0x000fce00024050ff */
[----:B------:R-:W-:Y:S01]  /*64f0*/  @P1 STG.E desc[UR36][R8.64+0xc4], R81 ;  /* 0x0000c45108001986 */ /* 0x000fe2000c101924 */
[----:B------:R-:W-:-:S13]  /*6500*/  ISETP.GT.AND P1, PT, R3, 0x8, P3 ;  /* 0x000000080300780c */ /* 0x000fda0001f24270 */
[----:B------:R0:W-:Y:S01]  /*6510*/  @P1 STG.E desc[UR36][R10.64+0xc0], R13 ;  /* 0x0000c00d0a001986 */ /* 0x0001e2000c101924 */
[----:B------:R-:W-:-:S13]  /*6520*/  ISETP.GT.AND P1, PT, R3, 0x8, P0 ;  /* 0x000000080300780c */ /* 0x000fda0000724270 */
[----:B------:R-:W-:Y:S01]  /*6530*/  @P1 STG.E desc[UR36][R10.64+0xc4], R83 ;  /* 0x0000c4530a001986 */ /* 0x000fe2000c101924 */
[----:B------:R-:W-:-:S05]  /*6540*/  IADD3 R14, P1, R101, R10, RZ ;  /* 0x0000000a650e7210 */ /* 0x000fca0007f3e0ff */
[----:B------:R-:W-:Y:S01]  /*6550*/  IMAD.X R15, R19, 0x1, R11, P1 ;  /* 0x00000001130f7824 */ /* 0x000fe200008e060b */
[----:B------:R-:W-:-:S13]  /*6560*/  ISETP.GT.AND P1, PT, R3, RZ, P2 ;  /* 0x000000ff0300720c */ /* 0x000fda0001724270 */
[----:B------:R1:W-:Y:S01]  /*6570*/  @P1 STG.E desc[UR36][R8.64+0xe0], R5 ;  /* 0x0000e00508001986 */ /* 0x0003e2000c101924 */
[----:B------:R-:W-:-:S05]  /*6580*/  IADD3 R20, P1, R101, R10, RZ ;  /* 0x0000000a65147210 */ /* 0x000fca0007f3e0ff */
[----:B------:R-:W-:Y:S01]  /*6590*/  IMAD.X R21, R19, 0x1, R11, P1 ;  /* 0x0000000113157824 */ /* 0x000fe200008e060b */
[----:B------:R-:W-:-:S05]  /*65a0*/  IADD3 R12, P1, R101, R8, RZ ;  /* 0x00000008650c7210 */ /* 0x000fca0007f3e0ff */
[----:B0-----:R-:W-:Y:S01]  /*65b0*/  IMAD.X R13, R19, 0x1, R9, P1 ;  /* 0x00000001130d7824 */ /* 0x001fe200008e0609 */
[----:B------:R-:W-:Y:S01]  /*65c0*/  ISETP.GT.AND P1, PT, R4, 0x39, PT ;  /* 0x000000390400780c */ /* 0x000fe20003f24270 */
[-C--:B-1----:R-:W-:Y:S01]  /*65d0*/  FMUL R5, R86, R88.reuse ;  /* 0x0000005856057220 */ /* 0x082fe20000400000 */
[----:B------:R-:W-:Y:S02]  /*65e0*/  FMUL R19, R24, R88 ;  /* 0x0000005818137220 */ /* 0x000fe40000400000 */
[----:B------:R-:W-:Y:S02]  /*65f0*/  ISETP.GT.AND P5, PT, R3, RZ, P1 ;  /* 0x000000ff0300720c */ /* 0x000fe40000fa4270 */
[----:B------:R-:W-:Y:S02]  /*6600*/  F2FP.TF32.F32.PACK_B R5, R5 ;  /* 0x00000005ff05723e */ /* 0x000fe400024050ff */
[----:B------:R-:W-:-:S09]  /*6610*/  F2FP.TF32.F32.PACK_B R19, R19 ;  /* 0x00000013ff13723e */ /* 0x000fd200024050ff */
[----:B------:R-:W-:Y:S01]  /*6620*/  @P5 STG.E desc[UR36][R8.64+0xe4], R85 ;  /* 0x0000e45508005986 */ /* 0x000fe2000c101924 */
[----:B------:R-:W-:-:S03]  /*6630*/  ISETP.GT.AND P5, PT, R4, 0x1, PT ;  /* 0x000000010400780c */ /* 0x000fc60003fa4270 */
[----:B------:R0:W-:Y:S01]  /*6640*/  @P4 STG.E desc[UR36][R10.64+0xe0], R5 ;  /* 0x0000e0050a004986 */ /* 0x0001e2000c101924 */
[C---:B------:R-:W-:Y:S02]  /*6650*/  ISETP.GT.AND P4, PT, R3.reuse, 0x8, P1 ;  /* 0x000000080300780c */ /* 0x040fe40000f84270 */
[----:B------:R-:W-:Y:S01]  /*6660*/  ISETP.GT.AND P5, PT, R3, 0x80, P5 ;  /* 0x000000800300780c */ /* 0x000fe20002fa4270 */
[----:B0-----:R-:W-:-:S10]  /*6670*/  FMUL R5, R26, R88 ;  /* 0x000000581a057220 */ /* 0x001fd40000400000 */
[----:B------:R0:W-:Y:S01]  /*6680*/  @P4 STG.E desc[UR36][R10.64+0xe4], R87 ;  /* 0x0000e4570a004986 */ /* 0x0001e2000c101924 */
[C---:B------:R-:W-:Y:S01]  /*6690*/  ISETP.GT.AND P4, PT, R3.reuse, 0x80, P6 ;  /* 0x000000800300780c */ /* 0x040fe20003784270 */
[----:B------:R-:W-:Y:S01]  /*66a0*/  @P5 IMAD.MOV.U32 R8, RZ, RZ, R12 ;  /* 0x000000ffff085224 */ /* 0x000fe200078e000c */
[----:B------:R-:W-:Y:S01]  /*66b0*/  ISETP.GT.AND P6, PT, R3, 0x88, P6 ;  /* 0x000000880300780c */ /* 0x000fe200037c4270 */
[----:B------:R-:W-:Y:S01]  /*66c0*/  @P5 IMAD.MOV.U32 R9, RZ, RZ, R13 ;  /* 0x000000ffff095224 */ /* 0x000fe200078e000d */
[----:B------:R-:W-:Y:S01]  /*66d0*/  F2FP.TF32.F32.PACK_B R5, R5 ;  /* 0x00000005ff05723e */ /* 0x000fe200024050ff */
[----:B0-----:R-:W-:-:S08]  /*66e0*/  FMUL R11, R28, R88 ;  /* 0x000000581c0b7220 */ /* 0x001fd00000400000 */
[----:B------:R0:W-:Y:S01]  /*66f0*/  @P4 STG.E desc[UR36][R12.64], R19 ;  /* 0x000000130c004986 */ /* 0x0001e2000c101924 */
[----:B------:R-:W-:Y:S02]  /*6700*/  ISETP.NE.AND P4, PT, R56, RZ, PT ;  /* 0x000000ff3800720c */ /* 0x000fe40003f85270 */
[----:B------:R-:W-:Y:S01]  /*6710*/  F2FP.TF32.F32.PACK_B R11, R11 ;  /* 0x0000000bff0b723e */ /* 0x000fe200024050ff */
[----:B------:R-:W-:Y:S01]  /*6720*/  @P5 STG.E desc[UR36][R8.64+0x4], R25 ;  /* 0x0000041908005986 */ /* 0x000fe2000c101924 */
[----:B------:R-:W-:-:S03]  /*6730*/  ISETP.NE.AND P5, PT, R57, RZ, PT ;  /* 0x000000ff3900720c */ /* 0x000fc60003fa5270 */
[----:B------:R1:W-:Y:S01]  /*6740*/  @P6 STG.E desc[UR36][R14.64], R5 ;  /* 0x000000050e006986 */ /* 0x0003e2000c101924 */
[----:B------:R-:W-:Y:S01]  /*6750*/  ISETP.GT.AND P6, PT, R4, 0x1, PT ;  /* 0x000000010400780c */ /* 0x000fe20003fc4270 */
[----:B0-----:R-:W-:-:S03]  /*6760*/  FMUL R19, R52, R88 ;  /* 0x0000005834137220 */ /* 0x001fc60000400000 */
[----:B------:R-:W-:Y:S02]  /*6770*/  ISETP.GT.AND P6, PT, R3, 0x88, P6 ;  /* 0x000000880300780c */ /* 0x000fe400037c4270 */
[----:B------:R-:W-:Y:S01]  /*6780*/  F2FP.TF32.F32.PACK_B R19, R19 ;  /* 0x00000013ff13723e */ /* 0x000fe200024050ff */
[-C--:B-1----:R-:W-:Y:S01]  /*6790*/  FMUL R5, R30, R88.reuse ;  /* 0x000000581e057220 */ /* 0x082fe20000400000 */
[----:B------:R-:W-:-:S04]  /*67a0*/  FMUL R15, R50, R88 ;  /* 0x00000058320f7220 */ /* 0x000fc80000400000 */
[----:B------:R-:W-:-:S05]  /*67b0*/  F2FP.TF32.F32.PACK_B R5, R5 ;  /* 0x00000005ff05723e */ /* 0x000fca00024050ff */
[----:B------:R-:W-:Y:S01]  /*67c0*/  @P6 STG.E desc[UR36][R20.64+0x4], R27 ;  /* 0x0000041b14006986 */ /* 0x000fe2000c101924 */
[----:B------:R-:W-:Y:S02]  /*67d0*/  ISETP.GT.AND P6, PT, R4, 0x8, PT ;  /* 0x000000080400780c */ /* 0x000fe40003fc4270 */
[----:B------:R-:W-:Y:S02]  /*67e0*/  F2FP.TF32.F32.PACK_B R15, R15 ;  /* 0x0000000fff0f723e */ /* 0x000fe400024050ff */
[----:B------:R-:W-:-:S13]  /*67f0*/  ISETP.GT.AND P6, PT, R3, 0x80, P6 ;  /* 0x000000800300780c */ /* 0x000fda00037c4270 */
[----:B------:R-:W-:Y:S02]  /*6800*/  @P6 IMAD.MOV.U32 R8, RZ, RZ, R12 ;  /* 0x000000ffff086224 */ /* 0x000fe400078e000c */
[----:B------:R-:W-:-:S05]  /*6810*/  @P6 IMAD.MOV.U32 R9, RZ, RZ, R13 ;  /* 0x000000ffff096224 */ /* 0x000fca00078e000d */
[----:B------:R0:W-:Y:S01]  /*6820*/  @P6 STG.E desc[UR36][R8.64+0x20], R11 ;  /* 0x0000200b08006986 */ /* 0x0001e2000c101924 */
[----:B------:R-:W-:-:S04]  /*6830*/  ISETP.GT.AND P6, PT, R4, 0x9, PT ;  /* 0x000000090400780c */ /* 0x000fc80003fc4270 */
[----:B------:R-:W-:Y:S01]  /*6840*/  ISETP.GT.AND P6, PT, R3, 0x80, P6 ;  /* 0x000000800300780c */ /* 0x000fe200037c4270 */
[----:B0-----:R-:W-:-:S05]  /*6850*/  FMUL R11, R32, R88 ;  /* 0x00000058200b7220 */ /* 0x001fca0000400000 */
[----:B------:R-:W-:-:S07]  /*6860*/  F2FP.TF32.F32.PACK_B R11, R11 ;  /* 0x0000000bff0b723e */ /* 0x000fce00024050ff */
[----:B------:R-:W-:Y:S02]  /*6870*/  @P6 IMAD.MOV.U32 R8, RZ, RZ, R12 ;  /* 0x000000ffff086224 */ /* 0x000fe400078e000c */
[----:B------:R-:W-:-:S05]  /*6880*/  @P6 IMAD.MOV.U32 R9, RZ, RZ, R13 ;  /* 0x000000ffff096224 */ /* 0x000fca00078e000d */
[----:B------:R-:W-:Y:S01]  /*6890*/  @P6 STG.E desc[UR36][R8.64+0x24], R29 ;  /* 0x0000241d08006986 */ /* 0x000fe2000c101924 */
[----:B------:R-:W-:-:S04]  /*68a0*/  ISETP.GT.AND P6, PT, R4, 0x8, PT ;  /* 0x000000080400780c */ /* 0x000fc80003fc4270 */
[----:B------:R-:W-:-:S13]  /*68b0*/  ISETP.GT.AND P6, PT, R3, 0x88, P6 ;  /* 0x000000880300780c */ /* 0x000fda00037c4270 */
[----:B------:R0:W-:Y:S01]  /*68c0*/  @P6 STG.E desc[UR36][R6.64+0x20], R5 ;  /* 0x0000200506006986 */ /* 0x0001e2000c101924 */
[----:B------:R-:W-:-:S04]  /*68d0*/  ISETP.GT.AND P6, PT, R4, 0x9, PT ;  /* 0x000000090400780c */ /* 0x000fc80003fc4270 */
[----:B------:R-:W-:Y:S01]  /*68e0*/  ISETP.GT.AND P6, PT, R3, 0x88, P6 ;  /* 0x000000880300780c */ /* 0x000fe200037c4270 */
[----:B0-----:R-:W-:-:S05]  /*68f0*/  FMUL R5, R34, R88 ;  /* 0x0000005822057220 */ /* 0x001fca0000400000 */
[----:B------:R-:W-:-:S07]  /*6900*/  F2FP.TF32.F32.PACK_B R5, R5 ;  /* 0x00000005ff05723e */ /* 0x000fce00024050ff */
[----:B------:R-:W-:Y:S01]  /*6910*/  @P6 STG.E desc[UR36][R6.64+0x24], R31 ;  /* 0x0000241f06006986 */ /* 0x000fe2000c101924 */
[----:B------:R-:W-:-:S04]  /*6920*/  ISETP.GT.AND P6, PT, R4, 0x10, PT ;  /* 0x000000100400780c */ /* 0x000fc80003fc4270 */
        /* <DEDUP_REMOVED lines=50> */
[----:B------:R0:W-:Y:S01]  /*6c50*/  @P6 STG.E desc[UR36][R8.64+0x84], R41 ;  /* 0x0000842908006986 */ /* 0x0001e2000c101924 */
[----:B------:R-:W-:-:S04]  /*6c60*/  ISETP.GT.AND P6, PT, R4, 0x20, PT ;  /* 0x000000200400780c */ /* 0x000fc80003fc4270 */
[----:B------:R-:W-:Y:S01]  /*6c70*/  ISETP.GT.AND P6, PT, R3, 0x88, P6 ;  /* 0x000000880300780c */ /* 0x000fe200037c4270 */
[----:B0-----:R-:W-:-:S05]  /*6c80*/  FMUL R9, R44, R88 ;  /* 0x000000582c097220 */ /* 0x001fca0000400000 */
[----:B------:R-:W-:-:S07]  /*6c90*/  F2FP.TF32.F32.PACK_B R9, R9 ;  /* 0x00000009ff09723e */ /* 0x000fce00024050ff */
[----:B------:R0:W-:Y:S01]  /*6ca0*/  @P6 STG.E desc[UR36][R6.64+0x80], R5 ;  /* 0x0000800506006986 */ /* 0x0001e2000c101924 */
[----:B------:R-:W-:-:S04]  /*6cb0*/  ISETP.GT.AND P6, PT, R4, 0x21, PT ;  /* 0x000000210400780c */ /* 0x000fc80003fc4270 */
[----:B------:R-:W-:-:S13]  /*6cc0*/  ISETP.GT.AND P6, PT, R3, 0x88, P6 ;  /* 0x000000880300780c */ /* 0x000fda00037c4270 */
[----:B------:R-:W-:Y:S02]  /*6cd0*/  @P6 IMAD.MOV.U32 R4, RZ, RZ, R6 ;  /* 0x000000ffff046224 */ /* 0x000fe400078e0006 */
[----:B0-----:R-:W-:-:S05]  /*6ce0*/  @P6 IMAD.MOV.U32 R5, RZ, RZ, R7 ;  /* 0x000000ffff056224 */ /* 0x001fca00078e0007 */
[----:B------:R0:W-:Y:S01]  /*6cf0*/  @P6 STG.E desc[UR36][R4.64+0x84], R43 ;  /* 0x0000842b04006986 */ /* 0x0001e2000c101924 */
[C---:B------:R-:W-:Y:S02]  /*6d00*/  ISETP.GT.AND P6, PT, R3.reuse, 0x80, P5 ;  /* 0x000000800300780c */ /* 0x040fe40002fc4270 */
[----:B------:R-:W-:-:S11]  /*6d10*/  ISETP.GT.AND P5, PT, R3, 0x88, P5 ;  /* 0x000000880300780c */ /* 0x000fd60002fa4270 */
[----:B0-----:R-:W-:Y:S02]  /*6d20*/  @P6 IMAD.MOV.U32 R4, RZ, RZ, R12 ;  /* 0x000000ffff046224 */ /* 0x001fe400078e000c */
[----:B------:R-:W-:-:S05]  /*6d30*/  @P6 IMAD.MOV.U32 R5, RZ, RZ, R13 ;  /* 0x000000ffff056224 */ /* 0x000fca00078e000d */
[----:B------:R0:W-:Y:S01]  /*6d40*/  @P6 STG.E desc[UR36][R4.64+0xa0], R9 ;  /* 0x0000a00904006986 */ /* 0x0001e2000c101924 */
[C---:B------:R-:W-:Y:S02]  /*6d50*/  ISETP.GT.AND P6, PT, R3.reuse, 0x80, P4 ;  /* 0x000000800300780c */ /* 0x040fe400027c4270 */
[----:B------:R-:W-:Y:S01]  /*6d60*/  ISETP.GT.AND P4, PT, R3, 0x88, P4 ;  /* 0x000000880300780c */ /* 0x000fe20002784270 */
[----:B0-----:R-:W-:-:S10]  /*6d70*/  FMUL R9, R48, R88 ;  /* 0x0000005830097220 */ /* 0x001fd40000400000 */
[----:B------:R-:W-:Y:S02]  /*6d80*/  @P6 IMAD.MOV.U32 R4, RZ, RZ, R12 ;  /* 0x000000ffff046224 */ /* 0x000fe400078e000c */
[----:B------:R-:W-:Y:S01]  /*6d90*/  @P6 IMAD.MOV.U32 R5, RZ, RZ, R13 ;  /* 0x000000ffff056224 */ /* 0x000fe200078e000d */
[----:B------:R-:W-:-:S04]  /*6da0*/  F2FP.TF32.F32.PACK_B R9, R9 ;  /* 0x00000009ff09723e */ /* 0x000fc800024050ff */
[----:B------:R0:W-:Y:S02]  /*6db0*/  @P6 STG.E desc[UR36][R4.64+0xa4], R45 ;  /* 0x0000a42d04006986 */ /* 0x0001e4000c101924 */
[----:B0-----:R-:W-:Y:S02]  /*6dc0*/  @P5 IMAD.MOV.U32 R4, RZ, RZ, R6 ;  /* 0x000000ffff045224 */ /* 0x001fe400078e0006 */
[----:B------:R-:W-:-:S05]  /*6dd0*/  @P5 IMAD.MOV.U32 R5, RZ, RZ, R7 ;  /* 0x000000ffff055224 */ /* 0x000fca00078e0007 */
[----:B------:R0:W-:Y:S01]  /*6de0*/  @P5 STG.E desc[UR36][R4.64+0xa0], R11 ;  /* 0x0000a00b04005986 */ /* 0x0001e2000c101924 */
[C---:B------:R-:W-:Y:S02]  /*6df0*/  ISETP.GT.AND P5, PT, R3.reuse, 0x80, P3 ;  /* 0x000000800300780c */ /* 0x040fe40001fa4270 */
[----:B------:R-:W-:Y:S01]  /*6e00*/  ISETP.GT.AND P3, PT, R3, 0x88, P3 ;  /* 0x000000880300780c */ /* 0x000fe20001f64270 */
[----:B0-----:R-:W-:Y:S02]  /*6e10*/  @P4 IMAD.MOV.U32 R4, RZ, RZ, R6 ;  /* 0x000000ffff044224 */ /* 0x001fe400078e0006 */
[----:B------:R-:W-:Y:S01]  /*6e20*/  FMUL R11, R54, R88 ;  /* 0x00000058360b7220 */ /* 0x000fe20000400000 */
[----:B------:R-:W-:-:S04]  /*6e30*/  @P4 IMAD.MOV.U32 R5, RZ, RZ, R7 ;  /* 0x000000ffff054224 */ /* 0x000fc800078e0007 */
[----:B------:R-:W-:Y:S01]  /*6e40*/  F2FP.TF32.F32.PACK_B R11, R11 ;  /* 0x0000000bff0b723e */ /* 0x000fe200024050ff */
[----:B------:R0:W-:Y:S01]  /*6e50*/  @P4 STG.E desc[UR36][R4.64+0xa4], R47 ;  /* 0x0000a42f04004986 */ /* 0x0001e2000c101924 */
[C---:B------:R-:W-:Y:S02]  /*6e60*/  ISETP.GT.AND P4, PT, R3.reuse, 0x80, P0 ;  /* 0x000000800300780c */ /* 0x040fe40000784270 */
[----:B------:R-:W-:Y:S01]  /*6e70*/  ISETP.GT.AND P0, PT, R3, 0x88, P0 ;  /* 0x000000880300780c */ /* 0x000fe20000704270 */
[----:B0-----:R-:W-:Y:S02]  /*6e80*/  @P5 IMAD.MOV.U32 R4, RZ, RZ, R12 ;  /* 0x000000ffff045224 */ /* 0x001fe400078e000c */
[----:B------:R-:W-:-:S05]  /*6e90*/  @P5 IMAD.MOV.U32 R5, RZ, RZ, R13 ;  /* 0x000000ffff055224 */ /* 0x000fca00078e000d */
        /* <DEDUP_REMOVED lines=10> */
[----:B------:R0:W-:Y:S02]  /*6f40*/  @P3 STG.E desc[UR36][R4.64+0xc0], R15 ;  /* 0x0000c00f04003986 */ /* 0x0001e4000c101924 */
[----:B0-----:R-:W-:Y:S02]  /*6f50*/  @P0 IMAD.MOV.U32 R4, RZ, RZ, R6 ;  /* 0x000000ffff040224 */ /* 0x001fe400078e0006 */
[----:B------:R-:W-:-:S05]  /*6f60*/  @P0 IMAD.MOV.U32 R5, RZ, RZ, R7 ;  /* 0x000000ffff050224 */ /* 0x000fca00078e0007 */
[----:B------:R0:W-:Y:S02]  /*6f70*/  @P0 STG.E desc[UR36][R4.64+0xc4], R51 ;  /* 0x0000c43304000986 */ /* 0x0001e4000c101924 */
[----:B0-----:R-:W-:Y:S02]  /*6f80*/  @P5 IMAD.MOV.U32 R4, RZ, RZ, R12 ;  /* 0x000000ffff045224 */ /* 0x001fe400078e000c */
[----:B------:R-:W-:-:S05]  /*6f90*/  @P5 IMAD.MOV.U32 R5, RZ, RZ, R13 ;  /* 0x000000ffff055224 */ /* 0x000fca00078e000d */
[----:B------:R0:W-:Y:S04]  /*6fa0*/  @P5 STG.E desc[UR36][R4.64+0xe0], R19 ;  /* 0x0000e01304005986 */ /* 0x0001e8000c101924 */
[----:B------:R1:W-:Y:S01]  /*6fb0*/  @P4 STG.E desc[UR36][R12.64+0xe4], R53 ;  /* 0x0000e4350c004986 */ /* 0x0003e2000c101924 */
[----:B0-----:R-:W-:Y:S02]  /*6fc0*/  @P2 IMAD.MOV.U32 R4, RZ, RZ, R6 ;  /* 0x000000ffff042224 */ /* 0x001fe400078e0006 */
[----:B------:R-:W-:-:S05]  /*6fd0*/  @P2 IMAD.MOV.U32 R5, RZ, RZ, R7 ;  /* 0x000000ffff052224 */ /* 0x000fca00078e0007 */
[----:B------:R1:W-:Y:S04]  /*6fe0*/  @P2 STG.E desc[UR36][R4.64+0xe0], R11 ;  /* 0x0000e00b04002986 */ /* 0x0003e8000c101924 */
[----:B------:R1:W-:Y:S02]  /*6ff0*/  @P1 STG.E desc[UR36][R6.64+0xe4], R55 ;  /* 0x0000e43706001986 */ /* 0x0003e4000c101924 */
.L_x_152:
[----:B------:R-:W-:Y:S05]  /*7000*/  BSYNC B0 ;  /* 0x0000000000007941 */ /* 0x000fea0003800000 */
.L_x_28:
[----:B------:R-:W-:Y:S01]  /*7010*/  IADD3 R16, P0, R16, UR38, RZ ;  /* 0x0000002610107c10 */ /* 0x000fe2000ff1e0ff */
[----:B------:R-:W-:Y:S01]  /*7020*/  ULDC.64 UR4, c[0x0][0x650] ;  /* 0x0001940000047ab9 */ /* 0x000fe20000000a00 */
[----:B------:R-:W-:Y:S01]  /*7030*/  PRMT R3, RZ, 0x7610, R3 ;  /* 0x00007610ff037816 */ /* 0x000fe20000000003 */
[----:B-----5:R-:W-:Y:S01]  /*7040*/  IMAD.MOV.U32 R101, RZ, RZ, -0x1 ;  /* 0xffffffffff657424 */ /* 0x020fe200078e00ff */
[----:B------:R-:W-:Y:S01]  /*7050*/  IADD3.X R17, R17, UR41, RZ, P0, !PT ;  /* 0x0000002911117c10 */ /* 0x000fe200087fe4ff */
[----:B------:R-:W-:Y:S01]  /*7060*/  IMAD.MOV.U32 R19, RZ, RZ, -0x1 ;  /* 0xffffffffff137424 */ /* 0x000fe200078e00ff */
[----:B------:R-:W-:-:S04]  /*7070*/  ISETP.GE.U32.AND P0, PT, R16, UR4, PT ;  /* 0x0000000410007c0c */ /* 0x000fc8000bf06070 */
[----:B------:R-:W-:-:S13]  /*7080*/  ISETP.GE.U32.AND.EX P0, PT, R17, UR5, PT, P0 ;  /* 0x0000000511007c0c */ /* 0x000fda000bf06100 */
[----:B------:R-:W-:Y:S05]  /*7090*/  @P0 BRA `(.L_x_153) ;  /* 0x00000004004c0947 */ /* 0x000fea0003800000 */
[----:B-1----:R-:W1:Y:S01]  /*70a0*/  LDC.64 R10, c[0x0][0x628] ;  /* 0x00018a00ff0a7b82 */ /* 0x002e620000000a00 */
[----:B0-23--:R-:W0:Y:S01]  /*70b0*/  S2R R12, SR_CTAID.X ;  /* 0x00000000000c7919 */ /* 0x00de220000002500 */
[----:B------:R-:W-:Y:S02]  /*70c0*/  IMAD.MOV.U32 R8, RZ, RZ, R16 ;  /* 0x000000ffff087224 */ /* 0x000fe400078e0010 */
[----:B------:R-:W-:Y:S01]  /*70d0*/  IMAD.MOV.U32 R9, RZ, RZ, R17 ;  /* 0x000000ffff097224 */ /* 0x000fe200078e0011 */
[----:B------:R-:W2:Y:S03]  /*70e0*/  S2R R20, SR_CTAID.Y ;  /* 0x0000000000147919 */ /* 0x000ea60000002600 */
[----:B------:R-:W3:Y:S08]  /*70f0*/  LDC R0, c[0x0][0x630] ;  /* 0x00018c00ff007b82 */ /* 0x000ef00000000800 */
[----:B------:R-:W0:Y:S01]  /*7100*/  LDC.64 R14, c[0x0][0x620] ;  /* 0x00018800ff0e7b82 */ /* 0x000e220000000a00 */
[----:B-1----:R-:W-:-:S04]  /*7110*/  ISETP.NE.U32.AND P0, PT, R10, RZ, PT ;  /* 0x000000ff0a00720c */ /* 0x002fc80003f05070 */
[----:B------:R-:W-:-:S13]  /*7120*/  ISETP.NE.AND.EX P0, PT, R11, RZ, PT, P0 ;  /* 0x000000ff0b00720c */ /* 0x000fda0003f05300 */
[----:B0-23--:R-:W-:Y:S05]  /*7130*/  @!P0 BRA `(.L_x_154) ;  /* 0x0000000000288947 */ /* 0x00dfea0003800000 */
        /* <DEDUP_REMOVED lines=10> */
.L_x_154:
[-CC-:B------:R-:W-:Y:S01]  /*71e0*/  SHF.R.U64 R19, R8, R0.reuse, R9.reuse ;  /* 0x0000000008137219 */ /* 0x180fe20000001209 */
[----:B------:R-:W0:Y:S01]  /*71f0*/  LDC.64 R26, c[0x0][0x640] ;  /* 0x00019000ff1a7b82 */ /* 0x000e220000000a00 */
[----:B------:R-:W-:Y:S01]  /*7200*/  SHF.R.U32.HI R0, RZ, R0, R9 ;  /* 0x00000000ff007219 */ /* 0x000fe20000011609 */
[----:B------:R-:W-:Y:S01]  /*7210*/  ULDC UR4, c[0x0][0x150] ;  /* 0x0000540000047ab9 */ /* 0x000fe20000000800 */
[----:B------:R-:W-:Y:S02]  /*7220*/  IADD3 R3, P0, RZ, -R19, RZ ;  /* 0x80000013ff037210 */ /* 0x000fe40007f1e0ff */
[----:B------:R-:W-:-:S03]  /*7230*/  I2FP.F32.U32 R7, R12 ;  /* 0x0000000c00077245 */ /* 0x000fc60000201000 */
[----:B------:R-:W1:Y:S01]  /*7240*/  LDC R6, c[0x0][0x618] ;  /* 0x00018600ff067b82 */ /* 0x000e620000000800 */
[----:B------:R-:W-:Y:S02]  /*7250*/  IMAD.X R5, RZ, RZ, ~R0, P0 ;  /* 0x000000ffff057224 */ /* 0x000fe400000e0e00 */
[----:B------:R-:W-:Y:S01]  /*7260*/  FMUL R7, R7, UR4 ;  /* 0x0000000407077c20 */ /* 0x000fe20008400000 */
[----:B------:R-:W-:Y:S01]  /*7270*/  ULDC UR4, c[0x0][0x154] ;  /* 0x0000550000047ab9 */ /* 0x000fe20000000800 */
[-C--:B------:R-:W-:Y:S02]  /*7280*/  IMAD R0, R5, R14.reuse, RZ ;  /* 0x0000000e05007224 */ /* 0x080fe400078e02ff */
[C---:B------:R-:W-:Y:S01]  /*7290*/  IMAD.WIDE.U32 R4, R3.reuse, R14, R16 ;  /* 0x0000000e03047225 */ /* 0x040fe200078e0010 */
[----:B------:R-:W2:Y:S01]  /*72a0*/  LDC R11, c[0x0][0x608] ;  /* 0x00018200ff0b7b82 */ /* 0x000ea20000000800 */
[----:B------:R-:W3:Y:S02]  /*72b0*/  F2I.U32.TRUNC.NTZ R7, R7 ;  /* 0x0000000700077305 */ /* 0x000ee4000020f000 */
[----:B------:R-:W-:-:S04]  /*72c0*/  IMAD R3, R3, R15, R0 ;  /* 0x0000000f03037224 */ /* 0x000fc800078e0200 */
[----:B------:R-:W-:Y:S01]  /*72d0*/  IMAD.IADD R3, R5, 0x1, R3 ;  /* 0x0000000105037824 */ /* 0x000fe200078e0203 */
[----:B------:R-:W5:Y:S01]  /*72e0*/  LDC R8, c[0x0][0x658] ;  /* 0x00019600ff087b82 */ /* 0x000f620000000800 */
[----:B------:R-:W-:Y:S02]  /*72f0*/  I2FP.F32.U32 R5, R20 ;  /* 0x0000001400057245 */ /* 0x000fe40000201000 */
[----:B0-----:R-:W-:-:S04]  /*7300*/  ISETP.NE.U32.AND P0, PT, R26, RZ, PT ;  /* 0x000000ff1a00720c */ /* 0x001fc80003f05070 */
[----:B------:R-:W-:Y:S01]  /*7310*/  ISETP.NE.AND.EX P0, PT, R27, RZ, PT, P0 ;  /* 0x000000ff1b00720c */ /* 0x000fe20003f05300 */
[----:B------:R-:W0:Y:S01]  /*7320*/  LDC R9, c[0x0][0x144] ;  /* 0x00005100ff097b82 */ /* 0x000e220000000800 */
[-C--:B-1----:R-:W-:Y:S01]  /*7330*/  SHF.R.U64 R13, R4, R6.reuse, R3 ;  /* 0x00000006040d7219 */ /* 0x082fe20000001203 */
[----:B---3--:R-:W-:Y:S01]  /*7340*/  IMAD.MOV R7, RZ, RZ, -R7 ;  /* 0x000000ffff077224 */ /* 0x008fe200078e0a07 */
[----:B------:R-:W-:Y:S01]  /*7350*/  SHF.R.U32.HI R0, RZ, R6, R3 ;  /* 0x00000006ff007219 */ /* 0x000fe20000011603 */
[----:B------:R-:W-:-:S04]  /*7360*/  FMUL R6, R5, UR4 ;  /* 0x0000000405067c20 */ /* 0x000fc80008400000 */
[----:B------:R-:W1:Y:S01]  /*7370*/  LDC R21, c[0x0][0x148] ;  /* 0x00005200ff157b82 */ /* 0x000e620000000800 */
[----:B------:R3:W0:Y:S01]  /*7380*/  F2I.U32.TRUNC.NTZ R14, R6 ;  /* 0x00000006000e7305 */ /* 0x000622000020f000 */
[-CC-:B--2---:R-:W-:Y:S02]  /*7390*/  SHF.R.U64 R10, R13, R11.reuse, R0.reuse ;  /* 0x0000000b0d0a7219 */ /* 0x184fe40000001200 */
[----:B------:R-:W-:-:S04]  /*73a0*/  SHF.R.U32.HI R3, RZ, R11, R0 ;  /* 0x0000000bff037219 */ /* 0x000fc80000011600 */
[----:B------:R-:W2:Y:S01]  /*73b0*/  LDC R24, c[0x0][0x648] ;  /* 0x00019200ff187b82 */ /* 0x000ea20000000800 */
[-CC-:B-----5:R-:W-:Y:S02]  /*73c0*/  SHF.R.U64 R15, R10, R8.reuse, R3.reuse ;  /* 0x000000080a0f7219 */ /* 0x1a0fe40000001203 */
[----:B------:R-:W-:-:S03]  /*73d0*/  SHF.R.U32.HI R5, RZ, R8, R3 ;  /* 0x00000008ff057219 */ /* 0x000fc60000011603 */
[----:B------:R-:W-:Y:S02]  /*73e0*/  IMAD.MOV.U32 R4, RZ, RZ, R15 ;  /* 0x000000ffff047224 */ /* 0x000fe400078e000f */
[----:B------:R-:W1:Y:S01]  /*73f0*/  LDC R28, c[0x0][0x638] ;  /* 0x00018e00ff1c7b82 */ /* 0x000e620000000800 */
[----:B0-----:R-:W-:-:S07]  /*7400*/  IMAD R25, R9, R7, R12 ;  /* 0x0000000709197224 */ /* 0x001fce00078e020c */
[----:B------:R-:W0:Y:S08]  /*7410*/  LDC R29, c[0x0][0x610] ;  /* 0x00018400ff1d7b82 */ /* 0x000e300000000800 */
[----:B------:R-:W0:Y:S01]  /*7420*/  LDC R30, c[0x0][0x600] ;  /* 0x00018000ff1e7b82 */ /* 0x000e220000000800 */
[----:B---3--:R-:W-:Y:S05]  /*7430*/  @!P0 BRA `(.L_x_155) ;  /* 0x0000000000288947 */ /* 0x008fea0003800000 */
[----:B------:R-:W3:Y:S02]  /*7440*/  LDC R0, c[0x0][0x64c] ;  /* 0x00019300ff007b82 */ /* 0x000ee40000000800 */
[----:B---3--:R-:W-:-:S05]  /*7450*/  IADD3 R3, P0, R15, R0, RZ ;  /* 0x000000000f037210 */ /* 0x008fca0007f1e0ff */
        /* <DEDUP_REMOVED lines=8> */
.L_x_155:
[----:B------:R-:W-:Y:S01]  /*74e0*/  ISETP.NE.AND P0, PT, R2, 0x1, PT ;  /* 0x000000010200780c */ /* 0x000fe20003f05270 */
[----:B------:R-:W-:Y:S01]  /*74f0*/  IMAD.MOV R14, RZ, RZ, -R14 ;  /* 0x000000ffff0e7224 */ /* 0x000fe200078e0a0e */
[----:B--2---:R-:W-:Y:S02]  /*7500*/  SHF.R.U64 R0, R4, R24, R5 ;  /* 0x0000001804007219 */ /* 0x004fe40000001205 */
[----:B------:R-:W-:Y:S02]  /*7510*/  LOP3.LUT R3, R10, R99, RZ, 0xc0, !PT ;  /* 0x000000630a037212 */ /* 0x000fe400078ec0ff */
[----:B------:R-:W-:Y:S01]  /*7520*/  LOP3.LUT R6, R13, R98, RZ, 0xc0, !PT ;  /* 0x000000620d067212 */ /* 0x000fe200078ec0ff */
[----:B------:R-:W-:Y:S02]  /*7530*/  IMAD.MOV R4, RZ, RZ, -R0 ;  /* 0x000000ffff047224 */ /* 0x000fe400078e0a00 */
[----:B------:R-:W-:Y:S02]  /*7540*/  IMAD R0, R94, R0, R3 ;  /* 0x000000005e007224 */ /* 0x000fe400078e0203 */
[----:B-1----:R-:W-:-:S02]  /*7550*/  IMAD R3, R4, R28, R15 ;  /* 0x0000001c04037224 */ /* 0x002fc400078e020f */
[----:B------:R-:W-:Y:S02]  /*7560*/  @P0 IMAD R25, R21, R14, R20 ;  /* 0x0000000e15190224 */ /* 0x000fe400078e0214 */
[----:B0-----:R-:W-:Y:S02]  /*7570*/  IMAD R5, R3, R30, R6 ;  /* 0x0000001e03057224 */ /* 0x001fe400078e0206 */
[----:B------:R-:W-:Y:S02]  /*7580*/  IMAD R0, R0, R29, R25 ;  /* 0x0000001d00007224 */ /* 0x000fe400078e0219 */
[----:B------:R-:W-:-:S03]  /*7590*/  IMAD.MOV.U32 R4, RZ, RZ, 0x1 ;  /* 0x00000001ff047424 */ /* 0x000fc600078e00ff */
[----:B------:R-:W-:Y:S02]  /*75a0*/  SEL R101, R5, R0, !P0 ;  /* 0x0000000005657207 */ /* 0x000fe40004000000 */
[----:B------:R-:W-:Y:S02]  /*75b0*/  PRMT R3, R4, 0x7610, R3 ;  /* 0x0000761004037816 */ /* 0x000fe40000000003 */
[----:B------:R-:W-:-:S07]  /*75c0*/  SEL R0, R0, R5, !P0 ;  /* 0x0000000500007207 */ /* 0x000fce0004000000 */
.L_x_153:
[----:B------:R-:W-:Y:S01]  /*75d0*/  UIADD3 UR42, UR43, UR42, URZ ;  /* 0x0000002a2b2a7290 */ /* 0x000fe2000fffe03f */
[----:B------:R-:W-:Y:S01]  /*75e0*/  LOP3.LUT P0, RZ, R3, 0xff, RZ, 0xc0, !PT ;  /* 0x000000ff03ff7812 */ /* 0x000fe2000780c0ff */
[----:B------:R-:W-:Y:S02]  /*75f0*/  IMAD.MOV.U32 R111, RZ, RZ, R0 ;  /* 0x000000ffff6f7224 */ /* 0x000fe400078e0000 */
[----:B------:R-:W-:Y:S02]  /*7600*/  USHF.R.U32.HI UR4, URZ, 0x1, UR42 ;  /* 0x000000013f047899 */ /* 0x000fe4000801162a */
[----:B------:R-:W-:Y:S02]  /*7610*/  UISETP.GT.U32.AND UP1, UPT, UR42, 0x1, UPT ;  /* 0x000000012a00788c */ /* 0x000fe4000bf24070 */
[----:B------:R-:W-:Y:S02]  /*7620*/  ULOP3.LUT UR4, UR4, 0x1, URZ, 0xc0, !UPT ;  /* 0x0000000104047892 */ /* 0x000fe4000f8ec03f */
[----:B------:R-:W-:-:S02]  /*7630*/  UISETP.LT.U32.AND UP1, UPT, UR43, 0x2, UP1 ;  /* 0x000000022b00788c */ /* 0x000fc40008f21070 */
[----:B------:R-:W-:Y:S02]  /*7640*/  UISETP.NE.U32.AND UP0, UPT, UR4, 0x1, UPT ;  /* 0x000000010400788c */ /* 0x000fe4000bf05070 */
[----:B------:R-:W-:Y:S02]  /*7650*/  USEL UR5, URZ, 0x1, !UP1 ;  /* 0x000000013f057887 */ /* 0x000fe4000c800000 */
[----:B------:R-:W-:Y:S02]  /*7660*/  UISETP.GT.U32.AND UP0, UPT, UR43, 0x1, !UP0 ;  /* 0x000000012b00788c */ /* 0x000fe4000c704070 */
[----:B------:R-:W-:Y:S02]  /*7670*/  ULOP3.LUT UR42, UR42, 0x1, URZ, 0xc0, !UPT ;  /* 0x000000012a2a7892 */ /* 0x000fe4000f8ec03f */
[----:B------:R-:W-:-:S04]  /*7680*/  USEL UR4, URZ, 0x1, !UP0 ;  /* 0x000000013f047887 */ /* 0x000fc8000c000000 */
[----:B------:R-:W-:Y:S01]  /*7690*/  ULOP3.LUT UR40, UR4, UR40, UR5, 0x96, !UPT ;  /* 0x0000002804287292 */ /* 0x000fe2000f8e9605 */
[----:B------:R-:W-:Y:S11]  /*76a0*/  @P0 BRA `(.L_x_156) ;  /* 0xffffff9800c40947 */ /* 0x000ff6000383ffff */
[----:B------:R-:W-:Y:S05]  /*76b0*/  EXIT ;  /* 0x000000000000794d */ /* 0x000fea0003800000 */
.L_x_3:
        /* <DEDUP_REMOVED lines=26> */
.L_x_158:
[--C-:B------:R-:W-:Y:S01]  /*7860*/  SHF.R.U64 R14, R12, R20, R13.reuse ;  /* 0x000000140c0e7219 */ /* 0x100fe2000000120d */
[----:B------:R-:W0:Y:S01]  /*7870*/  LDC R24, c[0x0][0x618] ;  /* 0x00018600ff187b82 */ /* 0x000e220000000800 */
[----:B------:R-:W-:Y:S01]  /*7880*/  I2FP.F32.U32 R8, R6 ;  /* 0x0000000600087245 */ /* 0x000fe20000201000 */
[----:B------:R-:W-:Y:S01]  /*7890*/  ULDC UR4, c[0x0][0x150] ;  /* 0x0000540000047ab9 */ /* 0x000fe20000000800 */
[----:B------:R-:W-:Y:S02]  /*78a0*/  SHF.R.U32.HI R7, RZ, R20, R13 ;  /* 0x00000014ff077219 */ /* 0x000fe4000001160d */
[----:B------:R-:W-:Y:S01]  /*78b0*/  IADD3 R11, P0, RZ, -R14, RZ ;  /* 0x8000000eff0b7210 */ /* 0x000fe20007f1e0ff */
[----:B------:R-:W-:Y:S01]  /*78c0*/  FMUL R13, R8, UR4 ;  /* 0x00000004080d7c20 */ /* 0x000fe20008400000 */
[----:B------:R-:W-:Y:S01]  /*78d0*/  ULDC UR4, c[0x0][0x154] ;  /* 0x0000550000047ab9 */ /* 0x000fe20000000800 */
[----:B------:R-:W1:Y:S02]  /*78e0*/  LDC.64 R26, c[0x0][0x640] ;  /* 0x00019000ff1a7b82 */ /* 0x000e640000000a00 */
[----:B------:R-:W-:-:S02]  /*78f0*/  IMAD.X R7, RZ, RZ, ~R7, P0 ;  /* 0x000000ffff077224 */ /* 0x000fc400000e0e07 */
[----:B------:R-:W2:Y:S01]  /*7900*/  F2I.U32.TRUNC.NTZ R13, R13 ;  /* 0x0000000d000d7305 */ /* 0x000ea2000020f000 */
[----:B------:R-:W-:-:S03]  /*7910*/  IMAD.WIDE.U32 R8, R11, R22, R16 ;  /* 0x000000160b087225 */ /* 0x000fc600078e0010 */
[----:B------:R-:W3:Y:S01]  /*7920*/  LDC R15, c[0x0][0x144] ;  /* 0x00005100ff0f7b82 */ /* 0x000ee20000000800 */
[----:B------:R-:W-:-:S04]  /*7930*/  IMAD R10, R7, R22, RZ ;  /* 0x00000016070a7224 */ /* 0x000fc800078e02ff */
[----:B------:R-:W-:Y:S02]  /*7940*/  IMAD R7, R11, R23, R10 ;  /* 0x000000170b077224 */ /* 0x000fe400078e020a */
[----:B------:R-:W-:Y:S01]  /*7950*/  IMAD.MOV.U32 R10, RZ, RZ, -0x1 ;  /* 0xffffffffff0a7424 */ /* 0x000fe200078e00ff */
[----:B------:R-:W4:Y:S01]  /*7960*/  LDC R20, c[0x0][0x608] ;  /* 0x00018200ff147b82 */ /* 0x000f220000000800 */
[----:B------:R-:W-:Y:S01]  /*7970*/  IMAD.IADD R7, R9, 0x1, R7 ;  /* 0x0000000109077824 */ /* 0x000fe200078e0207 */
[----:B------:R-:W-:-:S04]  /*7980*/  I2FP.F32.U32 R9, R3 ;  /* 0x0000000300097245 */ /* 0x000fc80000201000 */
[-C--:B0-----:R-:W-:Y:S01]  /*7990*/  SHF.R.U64 R12, R8, R24.reuse, R7 ;  /* 0x00000018080c7219 */ /* 0x081fe20000001207 */
[----:B--2---:R-:W-:Y:S01]  /*79a0*/  IMAD.MOV R8, RZ, RZ, -R13 ;  /* 0x000000ffff087224 */ /* 0x004fe200078e0a0d */
[----:B------:R-:W0:Y:S01]  /*79b0*/  LDC R11, c[0x0][0x658] ;  /* 0x00019600ff0b7b82 */ /* 0x000e220000000800 */
[----:B-1----:R-:W-:Y:S01]  /*79c0*/  ISETP.NE.U32.AND P0, PT, R26, RZ, PT ;  /* 0x000000ff1a00720c */ /* 0x002fe20003f05070 */
[----:B------:R-:W-:Y:S01]  /*79d0*/  FMUL R9, R9, UR4 ;  /* 0x0000000409097c20 */ /* 0x000fe20008400000 */
[----:B------:R-:W-:Y:S02]  /*79e0*/  SHF.R.U32.HI R7, RZ, R24, R7 ;  /* 0x00000018ff077219 */ /* 0x000fe40000011607 */
[----:B------:R-:W-:-:S03]  /*79f0*/  ISETP.NE.AND.EX P0, PT, R27, RZ, PT, P0 ;  /* 0x000000ff1b00720c */ /* 0x000fc60003f05300 */
[----:B------:R-:W1:Y:S01]  /*7a00*/  LDC R22, c[0x0][0x148] ;  /* 0x00005200ff167b82 */ /* 0x000e620000000800 */
[----:B---3--:R-:W-:Y:S02]  /*7a10*/  IMAD R23, R15, R8, R6 ;  /* 0x000000080f177224 */ /* 0x008fe400078e0206 */
[----:B------:R-:W-:-:S05]  /*7a20*/  IMAD.MOV.U32 R8, RZ, RZ, 0x1 ;  /* 0x00000001ff087424 */ /* 0x000fca00078e00ff */
[----:B------:R-:W2:Y:S01]  /*7a30*/  LDC R21, c[0x0][0x600] ;  /* 0x00018000ff157b82 */ /* 0x000ea20000000800 */
[-CC-:B----4-:R-:W-:Y:S02]  /*7a40*/  SHF.R.U64 R15, R12, R20.reuse, R7.reuse ;  /* 0x000000140c0f7219 */ /* 0x190fe40000001207 */
[----:B------:R-:W-:Y:S02]  /*7a50*/  SHF.R.U32.HI R6, RZ, R20, R7 ;  /* 0x00000014ff067219 */ /* 0x000fe40000011607 */
[----:B------:R3:W4:Y:S03]  /*7a60*/  F2I.U32.TRUNC.NTZ R20, R9 ;  /* 0x0000000900147305 */ /* 0x000726000020f000 */
[----:B------:R-:W1:Y:S01]  /*7a70*/  LDC R25, c[0x0][0x648] ;  /* 0x00019200ff197b82 */ /* 0x000e620000000800 */
[-C--:B0-----:R-:W-:Y:S02]  /*7a80*/  SHF.R.U64 R19, R15, R11.reuse, R6 ;  /* 0x0000000b0f137219 */ /* 0x081fe40000001206 */
[----:B------:R-:W-:-:S02]  /*7a90*/  SHF.L.U32 R10, R10, R11, RZ ;  /* 0x0000000b0a0a7219 */ /* 0x000fc400000006ff */
[-C--:B------:R-:W-:Y:S01]  /*7aa0*/  SHF.R.U32.HI R7, RZ, R11.reuse, R6 ;  /* 0x0000000bff077219 */ /* 0x080fe20000011606 */
[----:B------:R-:W-:Y:S01]  /*7ab0*/  IMAD.MOV.U32 R6, RZ, RZ, R19 ;  /* 0x000000ffff067224 */ /* 0x000fe200078e0013 */
[----:B------:R-:W-:Y:S01]  /*7ac0*/  SHF.L.U32 R24, R8, R11, RZ ;  /* 0x0000000b08187219 */ /* 0x000fe200000006ff */
[----:B------:R-:W0:Y:S01]  /*7ad0*/  LDC R28, c[0x0][0x638] ;  /* 0x00018e00ff1c7b82 */ /* 0x000e220000000800 */
[----:B------:R-:W-:-:S07]  /*7ae0*/  LOP3.LUT R30, RZ, R10, RZ, 0x33, !PT ;  /* 0x0000000aff1e7212 */ /* 0x000fce00078e33ff */
[----:B------:R-:W0:Y:S01]  /*7af0*/  LDC R29, c[0x0][0x610] ;  /* 0x00018400ff1d7b82 */ /* 0x000e220000000800 */
[----:B---34-:R-:W-:Y:S05]  /*7b00*/  @!P0 BRA `(.L_x_159) ;  /* 0x0000000000288947 */ /* 0x018fea0003800000 */
        /* <DEDUP_REMOVED lines=10> */
.L_x_159:
[----:B------:R-:W-:Y:S01]  /*7bb0*/  ISETP.NE.AND P0, PT, R2, 0x1, PT ;  /* 0x000000010200780c */ /* 0x000fe20003f05270 */
[----:B--2---:R-:W-:Y:S01]  /*7bc0*/  VIADD R9, R21, 0xffffffff ;  /* 0xffffffff15097836 */ /* 0x004fe20000000000 */
[----:B-1----:R-:W-:Y:S01]  /*7bd0*/  SHF.R.U64 R7, R6, R25, R7 ;  /* 0x0000001906077219 */ /* 0x002fe20000001207 */
[----:B------:R-:W-:Y:S01]  /*7be0*/  IMAD.MOV R20, RZ, RZ, -R20 ;  /* 0x000000ffff147224 */ /* 0x000fe200078e0a14 */
[----:B------:R-:W-:Y:S02]  /*7bf0*/  LOP3.LUT R6, R15, R30, RZ, 0xc0, !PT ;  /* 0x0000001e0f067212 */ /* 0x000fe400078ec0ff */
[----:B------:R-:W-:Y:S01]  /*7c00*/  LOP3.LUT R12, R12, R9, RZ, 0xc0, !PT ;  /* 0x000000090c0c7212 */ /* 0x000fe200078ec0ff */
[----:B------:R-:W-:Y:S02]  /*7c10*/  IMAD.MOV R8, RZ, RZ, -R7 ;  /* 0x000000ffff087224 */ /* 0x000fe400078e0a07 */
[----:B------:R-:W-:Y:S02]  /*7c20*/  IMAD R6, R24, R7, R6 ;  /* 0x0000000718067224 */ /* 0x000fe400078e0206 */
[----:B------:R-:W-:-:S02]  /*7c30*/  IMAD.MOV.U32 R9, RZ, RZ, 0x1 ;  /* 0x00000001ff097424 */ /* 0x000fc400078e00ff */
[----:B------:R-:W-:Y:S02]  /*7c40*/  @P0 IMAD R23, R22, R20, R3 ;  /* 0x0000001416170224 */ /* 0x000fe400078e0203 */
[----:B0-----:R-:W-:Y:S02]  /*7c50*/  IMAD R3, R8, R28, R19 ;  /* 0x0000001c08037224 */ /* 0x001fe400078e0213 */
[----:B------:R-:W-:Y:S02]  /*7c60*/  IMAD R13, R6, R29, R23 ;  /* 0x0000001d060d7224 */ /* 0x000fe400078e0217 */
[----:B------:R-:W-:Y:S02]  /*7c70*/  IMAD R6, R3, R21, R12 ;  /* 0x0000001503067224 */ /* 0x000fe400078e020c */
[----:B------:R-:W-:-:S03]  /*7c80*/  IMAD.MOV.U32 R8, RZ, RZ, R14 ;  /* 0x000000ffff087224 */ /* 0x000fc600078e000e */
[----:B------:R-:W-:Y:S02]  /*7c90*/  SEL R20, R6, R13, !P0 ;  /* 0x0000000d06147207 */ /* 0x000fe40004000000 */
[----:B------:R-:W-:-:S07]  /*7ca0*/  SEL R13, R13, R6, !P0 ;  /* 0x000000060d0d7207 */ /* 0x000fce0004000000 */
.L_x_157:
[----:B------:R-:W-:-:S08]  /*7cb0*/  NOP ;  /* 0x0000000000007918 */ /* 0x000fd00000000000 */
[----:B------:R-:W0:-:S00]  /*7cc0*/  USETMAXREG.DEALLOC.CTAPOOL 0x28 ;  /* 0x00000028000079c8 */ /* 0x000e0000080e0500 */
[----:B0-----:R-:W-:-:S13]  /*7cd0*/  ISETP.NE.AND P0, PT, R0, RZ, PT ;  /* 0x000000ff0000720c */ /* 0x001fda0003f05270 */
[----:B------:R-:W-:Y:S05]  /*7ce0*/  @P0 EXIT ;  /* 0x000000000000094d */ /* 0x000fea0003800000 */
[----:B------:R-:W-:Y:S01]  /*7cf0*/  LOP3.LUT P0, RZ, R9, 0xff, RZ, 0xc0, !PT ;  /* 0x000000ff09ff7812 */ /* 0x000fe2000780c0ff */
[----:B------:R-:W-:Y:S02]  /*7d00*/  IMAD.MOV.U32 R0, RZ, RZ, 0x1 ;  /* 0x00000001ff007424 */ /* 0x000fe400078e00ff */
[----:B------:R-:W-:-:S10]  /*7d10*/  IMAD.MOV.U32 R3, RZ, RZ, RZ ;  /* 0x000000ffff037224 */ /* 0x000fd400078e00ff */
[----:B------:R-:W-:Y:S05]  /*7d20*/  @!P0 BRA `(.L_x_160) ;  /* 0x0000000c004c8947 */ /* 0x000fea0003800000 */
[----:B------:R-:W0:Y:S01]  /*7d30*/  LDC R0, c[0x0][0x28c] ;  /* 0x0000a300ff007b82 */ /* 0x000e220000000800 */
[----:B------:R-:W-:Y:S01]  /*7d40*/  LOP3.LUT P0, RZ, R4, 0x1f, RZ, 0xc0, !PT ;  /* 0x0000001f04ff7812 */ /* 0x000fe2000780c0ff */
[----:B------:R-:W-:Y:S01]  /*7d50*/  ULDC UR5, c[0x0][0x658] ;  /* 0x0001960000057ab9 */ /* 0x000fe20000000800 */
[----:B------:R-:W-:Y:S01]  /*7d60*/  UMOV UR6, 0xffffffff ;  /* 0xffffffff00067882 */ /* 0x000fe20000000000 */
[----:B------:R-:W-:Y:S01]  /*7d70*/  BSSY B0, `(.L_x_160) ;  /* 0x00000ce000007945 */ /* 0x000fe20003800000 */
[----:B------:R-:W-:Y:S01]  /*7d80*/  USHF.L.U32 UR6, UR6, UR5, URZ ;  /* 0x0000000506067299 */ /* 0x000fe2000800063f */
[C---:B------:R-:W-:Y:S01]  /*7d90*/  ISETP.NE.AND P2, PT, R5.reuse, RZ, PT ;  /* 0x000000ff0500720c */ /* 0x040fe20003f45270 */
[----:B------:R-:W-:Y:S01]  /*7da0*/  IMAD.MOV.U32 R11, RZ, RZ, 0x1 ;  /* 0x00000001ff0b7424 */ /* 0x000fe200078e00ff */
[----:B------:R-:W-:Y:S01]  /*7db0*/  ISETP.NE.OR P0, PT, R5, RZ, !P0 ;  /* 0x000000ff0500720c */ /* 0x000fe20004705670 */
[----:B------:R-:W-:Y:S01]  /*7dc0*/  ULDC UR4, c[0x0][0x600] ;  /* 0x0001800000047ab9 */ /* 0x000fe20000000800 */
[----:B------:R-:W-:Y:S01]  /*7dd0*/  LOP3.LUT R19, R18, 0x2, RZ, 0xfc, !PT ;  /* 0x0000000212137812 */ /* 0x000fe200078efcff */
[----:B------:R-:W-:Y:S01]  /*7de0*/  UMOV UR7, 0x1 ;  /* 0x0000000100077882 */ /* 0x000fe20000000000 */
[----:B------:R-:W-:-:S02]  /*7df0*/  UIADD3 UR4, UR4, -0x1, URZ ;  /* 0xffffffff04047890 */ /* 0x000fc4000fffe03f */
[----:B------:R-:W-:Y:S02]  /*7e00*/  USHF.L.U32 UR5, UR7, UR5, URZ ;  /* 0x0000000507057299 */ /* 0x000fe4000800063f */
[----:B------:R-:W-:Y:S01]  /*7e10*/  ULOP3.LUT UR13, URZ, UR6, URZ, 0x33, !UPT ;  /* 0x000000063f0d7292 */ /* 0x000fe2000f8e333f */
[----:B------:R-:W-:Y:S01]  /*7e20*/  ULDC.64 UR22, c[0x0][0x198] ;  /* 0x0000660000167ab9 */ /* 0x000fe20000000a00 */
[----:B0-----:R-:W-:-:S05]  /*7e30*/  VIADD R0, R0, 0x3f ;  /* 0x0000003f00007836 */ /* 0x001fca0000000000 */
[----:B------:R-:W-:-:S04]  /*7e40*/  SHF.R.S32.HI R3, RZ, 0x1f, R0 ;  /* 0x0000001fff037819 */ /* 0x000fc80000011400 */
[----:B------:R-:W-:Y:S01]  /*7e50*/  LEA.HI R3, R3, R0, RZ, 0x6 ;  /* 0x0000000003037211 */ /* 0x000fe200078f30ff */
[----:B------:R-:W-:-:S03]  /*7e60*/  IMAD.MOV.U32 R0, RZ, RZ, 0x1 ;  /* 0x00000001ff007424 */ /* 0x000fc600078e00ff */
[----:B------:R-:W-:Y:S01]  /*7e70*/  SHF.R.S32.HI R12, RZ, 0x6, R3 ;  /* 0x00000006ff0c7819 */ /* 0x000fe20000011403 */
[----:B------:R-:W-:-:S04]  /*7e80*/  IMAD.MOV.U32 R3, RZ, RZ, RZ ;  /* 0x000000ffff037224 */ /* 0x000fc800078e00ff */
[----:B------:R-:W-:-:S07]  /*7e90*/  VIADD R10, R12, 0x1 ;  /* 0x000000010c0a7836 */ /* 0x000fce0000000000 */
.L_x_172:
[----:B------:R-:W-:-:S03]  /*7ea0*/  UMOV UR6, 0xffffffff ;  /* 0xffffffff00067882 */ /* 0x000fc60000000000 */
[----:B------:R-:W-:Y:S05]  /*7eb0*/  BRA.DIV UR6, `(.L_x_161) ;  /* 0x0000000e068c7947 */ /* 0x000fea000b800000 */
[----:B------:R-:W-:-:S13]  /*7ec0*/  ELECT P6, URZ, PT ;  /* 0x00000000003f782f */ /* 0x000fda00038c0000 */
.L_x_181:
[----:B------:R-:W0:Y:S01]  /*7ed0*/  LDC R4, c[0x0][0x28c] ;  /* 0x0000a300ff047b82 */ /* 0x000e220000000800 */
[----:B------:R-:W-:Y:S01]  /*7ee0*/  BSSY B1, `(.L_x_162) ;  /* 0x0000043000017945 */ /* 0x000fe20003800000 */
[----:B0-----:R-:W-:-:S13]  /*7ef0*/  ISETP.LT.OR P6, PT, R4, 0x1, !P6 ;  /* 0x000000010400780c */ /* 0x001fda00077c1670 */
[----:B------:R-:W-:Y:S05]  /*7f00*/  @P6 BRA `(.L_x_163) ;  /* 0x0000000400006947 */ /* 0x000fea0003800000 */
[----:B------:R-:W-:Y:S02]  /*7f10*/  IMAD.SHL.U32 R13, R13, 0x100, RZ ;  /* 0x000001000d0d7824 */ /* 0x000fe400078e00ff */
[----:B------:R-:W-:Y:S02]  /*7f20*/  IMAD.SHL.U32 R20, R20, 0x40, RZ ;  /* 0x0000004014147824 */ /* 0x000fe400078e00ff */
[----:B------:R-:W-:Y:S02]  /*7f30*/  IMAD.MOV.U32 R21, RZ, RZ, RZ ;  /* 0x000000ffff157224 */ /* 0x000fe400078e00ff */
[----:B------:R-:W-:Y:S02]  /*7f40*/  IMAD.MOV.U32 R4, RZ, RZ, R10 ;  /* 0x000000ffff047224 */ /* 0x000fe400078e000a */
[----:B------:R-:W-:Y:S02]  /*7f50*/  IMAD.MOV.U32 R5, RZ, RZ, R0 ;  /* 0x000000ffff057224 */ /* 0x000fe400078e0000 */
[----:B------:R-:W-:-:S07]  /*7f60*/  IMAD.MOV.U32 R6, RZ, RZ, R3 ;  /* 0x000000ffff067224 */ /* 0x000fce00078e0003 */
.L_x_167:
[----:B------:R-:W0:Y:S01]  /*7f70*/  S2R R14, SR_CgaCtaId ;  /* 0x00000000000e7919 */ /* 0x000e220000008800 */
[----:B------:R-:W-:Y:S01]  /*7f80*/  MOV R7, 0x400 ;  /* 0x0000040000077802 */ /* 0x000fe20000000f00 */
[----:B------:R-:W1:Y:S03]  /*7f90*/  @!P2 LDC R9, c[0x0][0x500] ;  /* 0x00014000ff09ab82 */ /* 0x000e660000000800 */
[----:B0-----:R-:W-:Y:S02]  /*7fa0*/  LEA R15, R14, R7, 0x18 ;  /* 0x000000070e0f7211 */ /* 0x001fe400078ec0ff */
[----:B------:R-:W-:-:S03]  /*7fb0*/  SHF.L.U32 R7, R5, 0x1f, RZ ;  /* 0x0000001f05077819 */ /* 0x000fc600000006ff */
[----:B------:R-:W-:-:S04]  /*7fc0*/  IMAD R14, R6, 0x8, R15 ;  /* 0x00000008060e7824 */ /* 0x000fc800078e020f */
[----:B------:R-:W0:Y:S02]  /*7fd0*/  SYNCS.PHASECHK.TRANS64.TRYWAIT P1, [R14+URZ+0x10], R7 ;  /* 0x000010070e0075a7 */ /* 0x000e24000802017f */
[----:B01----:R-:W-:Y:S05]  /*7fe0*/  @!P1 BRA `(.L_x_164) ;  /* 0x0000000c00609947 */ /* 0x003fea0003800000 */
.L_x_182:
[----:B0-----:R-:W-:Y:S01]  /*7ff0*/  PRMT R7, R19, 0x9910, RZ ;  /* 0x0000991013077816 */ /* 0x001fe200000000ff */
[----:B------:R0:W-:Y:S03]  /*8000*/  @!P2 SYNCS.ARRIVE.TRANS64 RZ, [R14+URZ], R9 ;  /* 0x000000090effa9a7 */ /* 0x0001e6000800003f */
[----:B------:R-:W-:-:S13]  /*8010*/  ISETP.NE.AND P1, PT, R7, 0x2, PT ;  /* 0x000000020700780c */ /* 0x000fda0003f25270 */
[----:B0-----:R-:W-:Y:S05]  /*8020*/  @P1 BRA `(.L_x_165) ;  /* 0x0000000000041947 */ /* 0x001fea0003800000 */
[----:B------:R-:W-:Y:S01]  /*8030*/  BPT.TRAP 0x1 ;  /* 0x000000040000795c */ /* 0x000fe20000300000 */
.L_x_165:
[----:B------:R-:W-:Y:S05]  /*8040*/  @P0 BRA `(.L_x_166) ;  /* 0x0000000000040947 */ /* 0x000fea0003800000 */
[----:B------:R-:W-:Y:S01]  /*8050*/  BPT.TRAP 0x1 ;  /* 0x000000040000795c */ /* 0x000fe20000300000 */
.L_x_166:
[C-C-:B------:R-:W-:Y:S01]  /*8060*/  IMAD R7, R6.reuse, 0x10000, R15.reuse ;  /* 0x0001000006077824 */ /* 0x140fe200078e020f */
[----:B------:R-:W-:Y:S01]  /*8070*/  R2UR UR34, R21 ;  /* 0x00000000152272ca */ /* 0x000fe200000e0000 */
[----:B------:R-:W-:Y:S01]  /*8080*/  IMAD R15, R6, 0x4000, R15 ;  /* 0x00004000060f7824 */ /* 0x000fe200078e020f */
[----:B------:R-:W-:Y:S01]  /*8090*/  R2UR UR33, R14 ;  /* 0x000000000e2172ca */ /* 0x000fe200000e0000 */
[----:B------:R-:W-:Y:S01]  /*80a0*/  VIADD R4, R4, 0xffffffff ;  /* 0xffffffff04047836 */ /* 0x000fe20000000000 */
[----:B------:R-:W-:Y:S01]  /*80b0*/  R2UR UR24, R7 ;  /* 0x00000000071872ca */ /* 0x000fe200000e0000 */
[----:B------:R-:W-:Y:S01]  /*80c0*/  UIADD3 UR6, UP0, UR22, 0xf0, URZ ;  /* 0x000000f016067890 */ /* 0x000fe2000ff1e03f */
[----:B------:R-:W-:Y:S01]  /*80d0*/  R2UR UR8, R15 ;  /* 0x000000000f0872ca */ /* 0x000fe200000e0000 */
[----:B------:R-:W-:Y:S01]  /*80e0*/  UIADD3 UR30, UP1, UR22, 0x1f0, URZ ;  /* 0x000001f0161e7890 */ /* 0x000fe2000ff3e03f */
[----:B------:R-:W-:Y:S01]  /*80f0*/  R2UR UR36, R8 ;  /* 0x00000000082472ca */ /* 0x000fe200000e0000 */
[----:B------:R-:W-:Y:S01]  /*8100*/  UIADD3.X UR7, URZ, UR23, URZ, UP0, !UPT ;  /* 0x000000173f077290 */ /* 0x000fe200087fe43f */
[----:B------:R-:W-:Y:S01]  /*8110*/  R2UR UR35, R13 ;  /* 0x000000000d2372ca */ /* 0x000fe200000e0000 */
[----:B------:R-:W-:Y:S01]  /*8120*/  UIADD3.X UR31, URZ, UR23, URZ, UP1, !UPT ;  /* 0x000000173f1f7290 */ /* 0x000fe20008ffe43f */
[----:B------:R-:W-:Y:S01]  /*8130*/  R2UR UR19, R20 ;  /* 0x00000000141372ca */ /* 0x000fe200000e0000 */
[----:B------:R-:W-:Y:S01]  /*8140*/  UIADD3 UR26, UR34, 0x20, URZ ;  /* 0x00000020221a7890 */ /* 0x000fe2000fffe03f */
[----:B------:R-:W-:Y:S01]  /*8150*/  ISETP.GT.AND P3, PT, R4, 0x1, PT ;  /* 0x000000010400780c */ /* 0x000fe20003f64270 */
[----:B------:R-:W-:Y:S01]  /*8160*/  VIADD R6, R6, 0x1 ;  /* 0x0000000106067836 */ /* 0x000fe20000000000 */
[----:B------:R-:W-:Y:S01]  /*8170*/  UMOV UR14, 0x0 ;  /* 0x00000000000e7882 */ /* 0x000fe20000000000 */
[----:B------:R-:W-:Y:S01]  /*8180*/  UIADD3 UR32, UR24, 0x100, URZ ;  /* 0x0000010018207890 */ /* 0x000fe2000fffe03f */
[----:B------:R-:W-:Y:S01]  /*8190*/  VIADD R21, R21, 0x40 ;  /* 0x0000004015157836 */ /* 0x000fe20000000000 */
[----:B------:R-:W-:Y:S01]  /*81a0*/  UIADD3 UR24, UR24, 0x8100, URZ ;  /* 0x0000810018187890 */ /* 0x000fe2000fffe03f */
[----:B------:R-:W-:Y:S01]  /*81b0*/  ISETP.NE.AND P1, PT, R6, 0x2, PT ;  /* 0x000000020600780c */ /* 0x000fe20003f25270 */
[----:B------:R-:W-:-:S02]  /*81c0*/  UIADD3 UR16, UR8, 0x20100, URZ ;  /* 0x0002010008107890 */ /* 0x000fc4000fffe03f */
[----:B------:R-:W-:Y:S01]  /*81d0*/  UIADD3 UR8, UR8, 0x22100, URZ ;  /* 0x0002210008087890 */ /* 0x000fe2000fffe03f */
[----:B------:R-:W-:Y:S01]  /*81e0*/  SEL R14, RZ, 0x1, P1 ;  /* 0x00000001ff0e7807 */ /* 0x000fe20000800000 */
[----:B------:R-:W-:Y:S01]  /*81f0*/  UMOV UR15, 0x10000000 ;  /* 0x10000000000f7882 */ /* 0x000fe20000000000 */
[----:B------:R-:W-:Y:S01]  /*8200*/  UMOV UR25, UR33 ;  /* 0x0000002100197c82 */ /* 0x000fe20008000000 */
[----:B------:R-:W-:Y:S01]  /*8210*/  UMOV UR28, UR36 ;  /* 0x00000024001c7c82 */ /* 0x000fe20008000000 */
[----:B------:R-:W-:Y:S01]  /*8220*/  UMOV UR27, UR35 ;  /* 0x00000023001b7c82 */ /* 0x000fe20008000000 */
[----:B------:R-:W-:Y:S01]  /*8230*/  UMOV UR17, UR33 ;  /* 0x0000002100117c82 */ /* 0x000fe20008000000 */
[----:B------:R-:W-:Y:S01]  /*8240*/  UMOV UR18, UR34 ;  /* 0x0000002200127c82 */ /* 0x000fe20008000000 */
[----:B------:R-:W-:Y:S01]  /*8250*/  UMOV UR20, UR36 ;  /* 0x0000002400147c82 */ /* 0x000fe20008000000 */
[----:B------:R0:W-:Y:S01]  /*8260*/  UTMALDG.3D [UR32], [UR6], desc[UR14] ;  /* 0x00000e20060075b4 */ /* 0x0001e20008011000 */
[----:B------:R-:W-:Y:S01]  /*8270*/  UMOV UR9, UR33 ;  /* 0x0000002100097c82 */ /* 0x000fe20008000000 */
[----:B------:R-:W-:Y:S01]  /*8280*/  UMOV UR11, UR19 ;  /* 0x00000013000b7c82 */ /* 0x000fe20008000000 */
[----:B------:R-:W-:Y:S01]  /*8290*/  UMOV UR12, UR36 ;  /* 0x00000024000c7c82 */ /* 0x000fe20008000000 */
[----:B------:R-:W-:Y:S01]  /*82a0*/  UMOV UR10, UR26 ;  /* 0x0000001a000a7c82 */ /* 0x000fe20008000000 */
[----:B------:R-:W-:-:S02]  /*82b0*/  LOP3.LUT R5, R5, R14, RZ, 0x3c, !PT ;  /* 0x0000000e05057212 */ /* 0x000fc400078e3cff */
[----:B------:R-:W-:Y:S01]  /*82c0*/  SEL R6, R6, RZ, P1 ;  /* 0x000000ff06067207 */ /* 0x000fe20000800000 */
[----:B------:R0:W-:Y:S01]  /*82d0*/  UTMALDG.3D [UR24], [UR6], desc[UR14] ;  /* 0x00000e18060075b4 */ /* 0x0001e20008011000 */
[----:B------:R0:W-:Y:S01]  /*82e0*/  UTMALDG.3D [UR16], [UR30], desc[UR14] ;  /* 0x00000e101e0075b4 */ /* 0x0001e20008011000 */
[----:B------:R0:W-:Y:S02]  /*82f0*/  UTMALDG.3D [UR8], [UR30], desc[UR14] ;  /* 0x00000e081e0075b4 */ /* 0x0001e40008011000 */
[----:B0-----:R-:W-:Y:S05]  /*8300*/  @P3 BRA `(.L_x_167) ;  /* 0xfffffffc00183947 */ /* 0x001fea000383ffff */
.L_x_163:
[----:B------:R-:W-:Y:S05]  /*8310*/  BSYNC B1 ;  /* 0x0000000000017941 */ /* 0x000fea0003800000 */
.L_x_162:
[----:B------:R-:W-:Y:S01]  /*8320*/  LOP3.LUT P3, RZ, R11, 0xff, RZ, 0xc0, !PT ;  /* 0x000000ff0bff7812 */ /* 0x000fe2000786c0ff */
[----:B------:R-:W-:Y:S01]  /*8330*/  IMAD.IADD R3, R12, 0x1, R3 ;  /* 0x000000010c037824 */ /* 0x000fe200078e0203 */
[----:B------:R-:W-:Y:S01]  /*8340*/  IADD3 R16, P4, R16, UR38, RZ ;  /* 0x0000002610107c10 */ /* 0x000fe2000ff9e0ff */
[----:B------:R-:W-:Y:S01]  /*8350*/  ULDC.64 UR6, c[0x0][0x650] ;  /* 0x0001940000067ab9 */ /* 0x000fe20000000a00 */
[----:B------:R-:W-:Y:S01]  /*8360*/  BSSY B1, `(.L_x_168) ;  /* 0x000006c000017945 */ /* 0x000fe20003800000 */
[----:B------:R-:W-:Y:S01]  /*8370*/  IMAD.MOV.U32 R13, RZ, RZ, -0x1 ;  /* 0xffffffffff0d7424 */ /* 0x000fe200078e00ff */
[----:B------:R-:W-:Y:S01]  /*8380*/  ISETP.GT.U32.AND P1, PT, R3, 0x1, PT ;  /* 0x000000010300780c */ /* 0x000fe20003f24070 */
[----:B------:R-:W-:Y:S01]  /*8390*/  IMAD.MOV.U32 R20, RZ, RZ, -0x1 ;  /* 0xffffffffff147424 */ /* 0x000fe200078e00ff */
[----:B------:R-:W-:Y:S01]  /*83a0*/  SHF.R.U32.HI R4, RZ, 0x1, R3 ;  /* 0x00000001ff047819 */ /* 0x000fe20000011603 */
[----:B------:R-:W-:Y:S01]  /*83b0*/  IMAD.MOV.U32 R8, RZ, RZ, -0x1 ;  /* 0xffffffffff087424 */ /* 0x000fe200078e00ff */
[----:B------:R-:W-:-:S02]  /*83c0*/  ISETP.LT.U32.AND P1, PT, R12, 0x2, P1 ;  /* 0x000000020c00780c */ /* 0x000fc40000f21070 */
[----:B------:R-:W-:Y:S01]  /*83d0*/  IADD3.X R17, R17, UR41, RZ, P4, !PT ;  /* 0x0000002911117c10 */ /* 0x000fe2000a7fe4ff */
[----:B------:R-:W0:Y:S01]  /*83e0*/  @P3 S2R R6, SR_CgaCtaId ;  /* 0x0000000000063919 */ /* 0x000e220000008800 */
[----:B------:R-:W-:Y:S02]  /*83f0*/  @P3 MOV R5, 0x400 ;  /* 0x0000040000053802 */ /* 0x000fe40000000f00 */
[----:B------:R-:W-:Y:S02]  /*8400*/  ISETP.GE.U32.AND P4, PT, R16, UR6, PT ;  /* 0x0000000610007c0c */ /* 0x000fe4000bf86070 */
[----:B------:R-:W-:Y:S02]  /*8410*/  LOP3.LUT R4, R4, 0x1, RZ, 0xc0, !PT ;  /* 0x0000000104047812 */ /* 0x000fe400078ec0ff */
[----:B------:R-:W-:Y:S02]  /*8420*/  LOP3.LUT R3, R3, 0x1, RZ, 0xc0, !PT ;  /* 0x0000000103037812 */ /* 0x000fe400078ec0ff */
[----:B------:R-:W-:-:S02]  /*8430*/  PRMT R11, RZ, 0x7610, R11 ;  /* 0x00007610ff0b7816 */ /* 0x000fc4000000000b */
[----:B0-----:R-:W-:-:S04]  /*8440*/  @P3 LEA R5, R6, R5, 0x18 ;  /* 0x0000000506053211 */ /* 0x001fc800078ec0ff */
[----:B------:R0:W-:Y:S01]  /*8450*/  @P3 SYNCS.ARRIVE.TRANS64.A1T0 RZ, [R5+URZ+0x38], RZ ;  /* 0x000038ff05ff39a7 */ /* 0x0001e2000810003f */
[----:B------:R-:W-:-:S04]  /*8460*/  ISETP.NE.U32.AND P3, PT, R4, 0x1, PT ;  /* 0x000000010400780c */ /* 0x000fc80003f65070 */
[----:B------:R-:W-:Y:S02]  /*8470*/  ISETP.GT.U32.AND P3, PT, R12, 0x1, !P3 ;  /* 0x000000010c00780c */ /* 0x000fe40005f64070 */
[----:B0-----:R-:W-:Y:S02]  /*8480*/  SEL R5, RZ, 0x1, !P1 ;  /* 0x00000001ff057807 */ /* 0x001fe40004800000 */
[----:B------:R-:W-:Y:S02]  /*8490*/  ISETP.GE.U32.AND.EX P1, PT, R17, UR7, PT, P4 ;  /* 0x0000000711007c0c */ /* 0x000fe4000bf26140 */
[----:B------:R-:W-:-:S04]  /*84a0*/  SEL R4, RZ, 0x1, !P3 ;  /* 0x00000001ff047807 */ /* 0x000fc80005800000 */
[----:B------:R-:W-:Y:S02]  /*84b0*/  LOP3.LUT R0, R4, R0, R5, 0x96, !PT ;  /* 0x0000000004007212 */ /* 0x000fe400078e9605 */
[----:B------:R-:W-:-:S05]  /*84c0*/  PRMT R4, RZ, 0x7610, R4 ;  /* 0x00007610ff047816 */ /* 0x000fca0000000004 */
[----:B------:R-:W-:Y:S05]  /*84d0*/  @P1 BRA `(.L_x_169) ;  /* 0x0000000400501947 */ /* 0x000fea0003800000 */
[----:B------:R-:W-:Y:S01]  /*84e0*/  ULDC.64 UR6, c[0x0][0x628] ;  /* 0x00018a0000067ab9 */ /* 0x000fe20000000a00 */
[----:B------:R-:W0:Y:S01]  /*84f0*/  S2R R14, SR_CTAID.X ;  /* 0x00000000000e7919 */ /* 0x000e220000002500 */
[----:B------:R-:W-:Y:S01]  /*8500*/  ISETP.NE.U32.AND P1, PT, RZ, UR6, PT ;  /* 0x00000006ff007c0c */ /* 0x000fe2000bf25070 */
[----:B------:R-:W-:Y:S01]  /*8510*/  ULDC UR9, c[0x0][0x630] ;  /* 0x00018c0000097ab9 */ /* 0x000fe20000000800 */
[----:B------:R-:W-:Y:S01]  /*8520*/  IMAD.MOV.U32 R4, RZ, RZ, R16 ;  /* 0x000000ffff047224 */ /* 0x000fe200078e0010 */
[----:B------:R-:W1:Y:S01]  /*8530*/  S2R R13, SR_CTAID.Y ;  /* 0x00000000000d7919 */ /* 0x000e620000002600 */
[----:B------:R-:W-:Y:S01]  /*8540*/  ISETP.NE.AND.EX P1, PT, RZ, UR7, PT, P1 ;  /* 0x00000007ff007c0c */ /* 0x000fe2000bf25310 */
[----:B------:R-:W-:-:S12]  /*8550*/  IMAD.MOV.U32 R5, RZ, RZ, R17 ;  /* 0x000000ffff057224 */ /* 0x000fd800078e0011 */
[----:B------:R-:W-:Y:S05]  /*8560*/  @!P1 BRA `(.L_x_170) ;  /* 0x0000000000289947 */ /* 0x000fea0003800000 */
[----:B------:R-:W-:Y:S02]  /*8570*/  ULDC UR8, c[0x0][0x634] ;  /* 0x00018d0000087ab9 */ /* 0x000fe40000000800 */
[----:B------:R-:W-:-:S05]  /*8580*/  IADD3 R9, P1, R16, UR8, RZ ;  /* 0x0000000810097c10 */ /* 0x000fca000ff3e0ff */
[----:B------:R-:W-:-:S04]  /*8590*/  IMAD.X R15, RZ, RZ, R17, P1 ;  /* 0x000000ffff0f7224 */ /* 0x000fc800008e0611 */
[----:B------:R-:W-:-:S04]  /*85a0*/  IMAD.WIDE.U32 R6, R15, UR6, RZ ;  /* 0x000000060f067c25 */ /* 0x000fc8000f8e00ff */
[----:B------:R-:W-:-:S04]  /*85b0*/  IMAD.WIDE.U32 R6, P1, R9, UR7, R6 ;  /* 0x0000000709067c25 */ /* 0x000fc8000f820006 */
[----:B------:R-:W-:-:S04]  /*85c0*/  IMAD.WIDE.U32 R8, R9, UR6, RZ ;  /* 0x0000000609087c25 */ /* 0x000fc8000f8e00ff */
[----:B------:R-:W-:Y:S01]  /*85d0*/  IMAD.X R5, RZ, RZ, RZ, P1 ;  /* 0x000000ffff057224 */ /* 0x000fe200008e06ff */
[----:B------:R-:W-:Y:S01]  /*85e0*/  IADD3 RZ, P1, R9, R6, RZ ;  /* 0x0000000609ff7210 */ /* 0x000fe20007f3e0ff */
[----:B------:R-:W-:-:S04]  /*85f0*/  IMAD.MOV.U32 R4, RZ, RZ, R7 ;  /* 0x000000ffff047224 */ /* 0x000fc800078e0007 */
[----:B------:R-:W-:-:S08]  /*8600*/  IMAD.WIDE.U32.X R4, R15, UR7, R4, P1 ;  /* 0x000000070f047c25 */ /* 0x000fd000088e0404 */
.L_x_170:
[--C-:B------:R-:W-:Y:S01]  /*8610*/  SHF.R.U64 R8, R4, UR9, R5.reuse ;  /* 0x0000000904087c19 */ /* 0x100fe20008001205 */
[----:B------:R-:W-:Y:S01]  /*8620*/  ULDC.64 UR6, c[0x0][0x620] ;  /* 0x0001880000067ab9 */ /* 0x000fe20000000a00 */
[----:B------:R-:W-:Y:S01]  /*8630*/  SHF.R.U32.HI R4, RZ, UR9, R5 ;  /* 0x00000009ff047c19 */ /* 0x000fe20008011605 */
[----:B------:R-:W2:Y:S01]  /*8640*/  LDC R25, c[0x0][0x144] ;  /* 0x00005100ff197b82 */ /* 0x000ea20000000800 */
[----:B------:R-:W-:Y:S01]  /*8650*/  IADD3 R7, P1, RZ, -R8, RZ ;  /* 0x80000008ff077210 */ /* 0x000fe20007f3e0ff */
[----:B------:R-:W-:Y:S01]  /*8660*/  ULDC.64 UR10, c[0x0][0x640] ;  /* 0x00019000000a7ab9 */ /* 0x000fe20000000a00 */
[----:B0-----:R-:W-:Y:S01]  /*8670*/  I2FP.F32.U32 R9, R14 ;  /* 0x0000000e00097245 */ /* 0x001fe20000201000 */
[----:B------:R-:W-:Y:S02]  /*8680*/  ULDC UR8, c[0x0][0x608] ;  /* 0x0001820000087ab9 */ /* 0x000fe40000000800 */
[----:B------:R-:W-:Y:S01]  /*8690*/  IMAD.X R4, RZ, RZ, ~R4, P1 ;  /* 0x000000ffff047224 */ /* 0x000fe200008e0e04 */
[----:B------:R-:W-:Y:S01]  /*86a0*/  ISETP.NE.U32.AND P1, PT, RZ, UR10, PT ;  /* 0x0000000aff007c0c */ /* 0x000fe2000bf25070 */
[----:B------:R-:W0:Y:S02]  /*86b0*/  LDC R20, c[0x0][0x148] ;  /* 0x00005200ff147b82 */ /* 0x000e240000000800 */
[----:B------:R-:W-:Y:S01]  /*86c0*/  IMAD R6, R4, UR6, RZ ;  /* 0x0000000604067c24 */ /* 0x000fe2000f8e02ff */
[----:B------:R-:W-:Y:S01]  /*86d0*/  ISETP.NE.AND.EX P1, PT, RZ, UR11, PT, P1 ;  /* 0x0000000bff007c0c */ /* 0x000fe2000bf25310 */
[----:B------:R-:W-:Y:S01]  /*86e0*/  IMAD.WIDE.U32 R4, R7, UR6, R16 ;  /* 0x0000000607047c25 */ /* 0x000fe2000f8e0010 */
[----:B------:R-:W-:-:S03]  /*86f0*/  ULDC UR6, c[0x0][0x150] ;  /* 0x0000540000067ab9 */ /* 0x000fc60000000800 */
[----:B------:R-:W-:Y:S02]  /*8700*/  IMAD R7, R7, UR7, R6 ;  /* 0x0000000707077c24 */ /* 0x000fe4000f8e0206 */
[----:B------:R-:W-:Y:S01]  /*8710*/  FMUL R6, R9, UR6 ;  /* 0x0000000609067c20 */ /* 0x000fe20008400000 */
[----:B------:R-:W-:Y:S01]  /*8720*/  ULDC UR6, c[0x0][0x618] ;  /* 0x0001860000067ab9 */ /* 0x000fe20000000800 */
[----:B------:R-:W-:Y:S01]  /*8730*/  ULDC UR7, c[0x0][0x154] ;  /* 0x0000550000077ab9 */ /* 0x000fe20000000800 */
[----:B------:R-:W-:-:S03]  /*8740*/  IMAD.IADD R5, R5, 0x1, R7 ;  /* 0x0000000105057824 */ /* 0x000fc600078e0207 */
[----:B------:R-:W3:Y:S02]  /*8750*/  F2I.U32.TRUNC.NTZ R6, R6 ;  /* 0x0000000600067305 */ /* 0x000ee4000020f000 */
[----:B------:R-:W-:Y:S02]  /*8760*/  SHF.R.U64 R9, R4, UR6, R5 ;  /* 0x0000000604097c19 */ /* 0x000fe40008001205 */
[----:B-1----:R-:W-:-:S05]  /*8770*/  I2FP.F32.U32 R4, R13 ;  /* 0x0000000d00047245 */ /* 0x002fca0000201000 */
[----:B------:R-:W-:Y:S01]  /*8780*/  FMUL R22, R4, UR7 ;  /* 0x0000000704167c20 */ /* 0x000fe20008400000 */
[----:B------:R-:W-:Y:S01]  /*8790*/  SHF.R.U32.HI R4, RZ, UR6, R5 ;  /* 0x00000006ff047c19 */ /* 0x000fe20008011605 */
[----:B------:R-:W-:-:S03]  /*87a0*/  ULDC UR6, c[0x0][0x658] ;  /* 0x0001960000067ab9 */ /* 0x000fc60000000800 */
[--C-:B------:R-:W-:Y:S01]  /*87b0*/  SHF.R.U64 R21, R9, UR8, R4.reuse ;  /* 0x0000000809157c19 */ /* 0x100fe20008001204 */
[----:B------:R-:W1:Y:S01]  /*87c0*/  F2I.U32.TRUNC.NTZ R22, R22 ;  /* 0x0000001600167305 */ /* 0x000e62000020f000 */
[----:B------:R-:W-:Y:S01]  /*87d0*/  SHF.R.U32.HI R4, RZ, UR8, R4 ;  /* 0x00000008ff047c19 */ /* 0x000fe20008011604 */
[----:B---3--:R-:W-:-:S03]  /*87e0*/  IMAD.MOV R6, RZ, RZ, -R6 ;  /* 0x000000ffff067224 */ /* 0x008fc600078e0a06 */
[----:B------:R-:W-:Y:S01]  /*87f0*/  SHF.R.U64 R15, R21, UR6, R4 ;  /* 0x00000006150f7c19 */ /* 0x000fe20008001204 */
[----:B--2---:R-:W-:Y:S01]  /*8800*/  IMAD R14, R25, R6, R14 ;  /* 0x00000006190e7224 */ /* 0x004fe200078e020e */
[----:B------:R-:W-:-:S03]  /*8810*/  SHF.R.U32.HI R23, RZ, UR6, R4 ;  /* 0x00000006ff177c19 */ /* 0x000fc60008011604 */
[----:B------:R-:W-:Y:S02]  /*8820*/  IMAD.MOV.U32 R4, RZ, RZ, R15 ;  /* 0x000000ffff047224 */ /* 0x000fe400078e000f */
[----:B------:R-:W-:Y:S01]  /*8830*/  IMAD.MOV.U32 R5, RZ, RZ, R23 ;  /* 0x000000ffff057224 */ /* 0x000fe200078e0017 */
[----:B-1----:R-:W-:Y:S06]  /*8840*/  @!P1 BRA `(.L_x_171) ;  /* 0x0000000000289947 */ /* 0x002fec0003800000 */
[----:B------:R-:W-:Y:S02]  /*8850*/  ULDC UR6, c[0x0][0x64c] ;  /* 0x0001930000067ab9 */ /* 0x000fe40000000800 */
[----:B------:R-:W-:-:S05]  /*8860*/  IADD3 R5, P1, R15, UR6, RZ ;  /* 0x000000060f057c10 */ /* 0x000fca000ff3e0ff */
[----:B------:R-:W-:-:S04]  /*8870*/  IMAD.X R23, RZ, RZ, R23, P1 ;  /* 0x000000ffff177224 */ /* 0x000fc800008e0617 */
[----:B------:R-:W-:-:S04]  /*8880*/  IMAD.WIDE.U32 R6, R23, UR10, RZ ;  /* 0x0000000a17067c25 */ /* 0x000fc8000f8e00ff */
[----:B------:R-:W-:-:S04]  /*8890*/  IMAD.WIDE.U32 R6, P1, R5, UR11, R6 ;  /* 0x0000000b05067c25 */ /* 0x000fc8000f820006 */
[----:B------:R-:W-:-:S04]  /*88a0*/  IMAD.WIDE.U32 R4, R5, UR10, RZ ;  /* 0x0000000a05047c25 */ /* 0x000fc8000f8e00ff */
[----:B------:R-:W-:Y:S01]  /*88b0*/  IMAD.MOV.U32 R4, RZ, RZ, R7 ;  /* 0x000000ffff047224 */ /* 0x000fe200078e0007 */
[----:B------:R-:W-:Y:S01]  /*88c0*/  IADD3 RZ, P3, R5, R6, RZ ;  /* 0x0000000605ff7210 */ /* 0x000fe20007f7e0ff */
[----:B------:R-:W-:-:S04]  /*88d0*/  IMAD.X R5, RZ, RZ, RZ, P1 ;  /* 0x000000ffff057224 */ /* 0x000fc800008e06ff */
[----:B------:R-:W-:-:S08]  /*88e0*/  IMAD.WIDE.U32.X R4, R23, UR11, R4, P3 ;  /* 0x0000000b17047c25 */ /* 0x000fd000098e0404 */
.L_x_171:
[----:B------:R-:W-:Y:S01]  /*88f0*/  ISETP.NE.AND P1, PT, R2, 0x1, PT ;  /* 0x000000010200780c */ /* 0x000fe20003f25270 */
[----:B------:R-:W-:Y:S01]  /*8900*/  ULDC UR6, c[0x0][0x648] ;  /* 0x0001920000067ab9 */ /* 0x000fe20000000800 */
[----:B------:R-:W-:Y:S01]  /*8910*/  LOP3.LUT R21, R21, UR13, RZ, 0xc0, !PT ;  /* 0x0000000d15157c12 */ /* 0x000fe2000f8ec0ff */
[----:B------:R-:W-:Y:S01]  /*8920*/  IMAD.MOV R22, RZ, RZ, -R22 ;  /* 0x000000ffff167224 */ /* 0x000fe200078e0a16 */
[----:B------:R-:W-:Y:S01]  /*8930*/  SHF.R.U64 R4, R4, UR6, R5 ;  /* 0x0000000604047c19 */ /* 0x000fe20008001205 */
[----:B------:R-:W-:Y:S01]  /*8940*/  ULDC UR6, c[0x0][0x638] ;  /* 0x00018e0000067ab9 */ /* 0x000fe20000000800 */
[----:B------:R-:W-:Y:S01]  /*8950*/  ULDC UR7, c[0x0][0x610] ;  /* 0x0001840000077ab9 */ /* 0x000fe20000000800 */
[----:B------:R-:W-:Y:S02]  /*8960*/  IMAD.MOV.U32 R5, RZ, RZ, 0x1 ;  /* 0x00000001ff057424 */ /* 0x000fe400078e00ff */
[----:B------:R-:W-:Y:S02]  /*8970*/  IMAD.MOV R6, RZ, RZ, -R4 ;  /* 0x000000ffff067224 */ /* 0x000fe400078e0a04 */
[----:B------:R-:W-:Y:S01]  /*8980*/  IMAD R21, R4, UR5, R21 ;  /* 0x0000000504157c24 */ /* 0x000fe2000f8e0215 */
[----:B------:R-:W-:Y:S01]  /*8990*/  LOP3.LUT R4, R9, UR4, RZ, 0xc0, !PT ;  /* 0x0000000409047c12 */ /* 0x000fe2000f8ec0ff */
[----:B0-----:R-:W-:-:S02]  /*89a0*/  @P1 IMAD R14, R20, R22, R13 ;  /* 0x00000016140e1224 */ /* 0x001fc400078e020d */
[----:B------:R-:W-:Y:S01]  /*89b0*/  IMAD R15, R6, UR6, R15 ;  /* 0x00000006060f7c24 */ /* 0x000fe2000f8e020f */
[----:B------:R-:W-:Y:S01]  /*89c0*/  ULDC UR6, c[0x0][0x600] ;  /* 0x0001800000067ab9 */ /* 0x000fe20000000800 */
[----:B------:R-:W-:Y:S02]  /*89d0*/  IMAD R14, R21, UR7, R14 ;  /* 0x00000007150e7c24 */ /* 0x000fe4000f8e020e */
[--C-:B------:R-:W-:Y:S01]  /*89e0*/  IMAD R15, R15, UR6, R4.reuse ;  /* 0x000000060f0f7c24 */ /* 0x100fe2000f8e0204 */
[----:B------:R-:W-:-:S04]  /*89f0*/  PRMT R4, R5, 0x7610, R4 ;  /* 0x0000761005047816 */ /* 0x000fc80000000004 */
[----:B------:R-:W-:Y:S02]  /*8a00*/  SEL R20, R15, R14, !P1 ;  /* 0x0000000e0f147207 */ /* 0x000fe40004800000 */
[----:B------:R-:W-:-:S07]  /*8a10*/  SEL R13, R14, R15, !P1 ;  /* 0x0000000f0e0d7207 */ /* 0x000fce0004800000 */
.L_x_169:
[----:B------:R-:W-:Y:S05]  /*8a20*/  BSYNC B1 ;  /* 0x0000000000017941 */ /* 0x000fea0003800000 */
.L_x_168:
[----:B------:R-:W-:-:S13]  /*8a30*/  LOP3.LUT P1, RZ, R4, 0xff, RZ, 0xc0, !PT ;  /* 0x000000ff04ff7812 */ /* 0x000fda000782c0ff */
[----:B------:R-:W-:Y:S05]  /*8a40*/  @P1 BRA `(.L_x_172) ;  /* 0xfffffff400141947 */ /* 0x000fea000383ffff */
[----:B------:R-:W-:Y:S05]  /*8a50*/  BSYNC B0 ;  /* 0x0000000000007941 */ /* 0x000fea0003800000 */
.L_x_160:
[----:B------:R-:W-:-:S03]  /*8a60*/  UMOV UR6, 0xffffffff ;  /* 0xffffffff00067882 */ /* 0x000fc60000000000 */
[----:B------:R-:W-:Y:S05]  /*8a70*/  BRA.DIV UR6, `(.L_x_173) ;  /* 0x0000000206d07947 */ /* 0x000fea000b800000 */
[----:B------:R-:W-:-:S13]  /*8a80*/  ELECT P6, URZ, PT ;  /* 0x00000000003f782f */ /* 0x000fda00038c0000 */
.L_x_185:
[----:B------:R-:W-:Y:S04]  /*8a90*/  BSSY B0, `(.L_x_174) ;  /* 0x0000019000007945 */ /* 0x000fe80003800000 */
[----:B------:R-:W-:Y:S05]  /*8aa0*/  @!P6 BRA `(.L_x_175) ;  /* 0x00000000005ce947 */ /* 0x000fea0003800000 */
[----:B------:R-:W-:-:S04]  /*8ab0*/  LOP3.LUT R18, R18, 0x2, RZ, 0xfc, !PT ;  /* 0x0000000212127812 */ /* 0x000fc800078efcff */
[----:B------:R-:W-:-:S13]  /*8ac0*/  ISETP.NE.AND P0, PT, R18, 0x3, PT ;  /* 0x000000031200780c */ /* 0x000fda0003f05270 */
[----:B------:R-:W-:Y:S05]  /*8ad0*/  @!P0 BRA `(.L_x_176) ;  /* 0x0000000000048947 */ /* 0x000fea0003800000 */
[----:B------:R-:W-:Y:S01]  /*8ae0*/  BPT.TRAP 0x1 ;  /* 0x000000040000795c */ /* 0x000fe20000300000 */
.L_x_176:
[----:B------:R-:W0:Y:S01]  /*8af0*/  S2R R5, SR_CgaCtaId ;  /* 0x0000000000057919 */ /* 0x000e220000008800 */
[----:B------:R-:W-:Y:S02]  /*8b00*/  MOV R2, 0x400 ;  /* 0x0000040000027802 */ /* 0x000fe40000000f00 */
[----:B------:R-:W-:Y:S02]  /*8b10*/  SHF.L.U32 R4, R0, 0x1f, RZ ;  /* 0x0000001f00047819 */ /* 0x000fe400000006ff */
[----:B0-----:R-:W-:-:S05]  /*8b20*/  LEA R2, R5, R2, 0x18 ;  /* 0x0000000205027211 */ /* 0x001fca00078ec0ff */
[----:B------:R-:W-:-:S04]  /*8b30*/  VIADD R2, R2, 0x10 ;  /* 0x0000001002027836 */ /* 0x000fc80000000000 */
[C---:B------:R-:W-:Y:S02]  /*8b40*/  IMAD R7, R3.reuse, 0x8, R2 ;  /* 0x0000000803077824 */ /* 0x040fe400078e0202 */
[----:B------:R-:W-:Y:S02]  /*8b50*/  VIADD R3, R3, 0x1 ;  /* 0x0000000103037836 */ /* 0x000fe40000000000 */
[----:B------:R-:W0:Y:S03]  /*8b60*/  SYNCS.PHASECHK.TRANS64.TRYWAIT P0, [R7+URZ], R4 ;  /* 0x00000004070075a7 */ /* 0x000e26000800017f */
[----:B------:R-:W-:-:S04]  /*8b70*/  ISETP.NE.AND P1, PT, R3, 0x2, PT ;  /* 0x000000020300780c */ /* 0x000fc80003f25270 */
[----:B------:R-:W-:Y:S02]  /*8b80*/  SEL R5, RZ, 0x1, P1 ;  /* 0x00000001ff057807 */ /* 0x000fe40000800000 */
[----:B------:R-:W-:Y:S02]  /*8b90*/  SEL R3, R3, RZ, P1 ;  /* 0x000000ff03037207 */ /* 0x000fe40000800000 */
[----:B------:R-:W-:Y:S01]  /*8ba0*/  LOP3.LUT R0, R0, R5, RZ, 0x3c, !PT ;  /* 0x0000000500007212 */ /* 0x000fe200078e3cff */
[----:B0-----:R-:W-:Y:S06]  /*8bb0*/  @!P0 BRA `(.L_x_177) ;  /* 0x0000000000a08947 */ /* 0x001fec0003800000 */
.L_x_186:
[----:B------:R-:W-:Y:S01]  /*8bc0*/  IMAD R3, R3, 0x8, R2 ;  /* 0x0000000803037824 */ /* 0x000fe200078e0202 */
[----:B------:R-:W-:-:S07]  /*8bd0*/  SHF.L.U32 R0, R0, 0x1f, RZ ;  /* 0x0000001f00007819 */ /* 0x000fce00000006ff */
.L_x_178:
[----:B-1----:R1:W2:Y:S02]  /*8be0*/  SYNCS.PHASECHK.TRANS64.TRYWAIT P0, [R3+URZ], R0 ;  /* 0x00000000030075a7 */ /* 0x0022a4000800017f */
[----:B--2---:R-:W-:Y:S05]  /*8bf0*/  @!P0 NANOSLEEP.SYNCS 0x989680 ;  /* 0x009896800000895d */ /* 0x004fea0003900000 */
[----:B------:R-:W2:Y:S02]  /*8c00*/  @!P0 SYNCS.PHASECHK.TRANS64 P0, [R3+URZ], R0 ;  /* 0x00000000030085a7 */ /* 0x000ea4000800007f */
[----:B--2---:R-:W-:Y:S05]  /*8c10*/  @!P0 BRA `(.L_x_178) ;  /* 0xfffffffc00f08947 */ /* 0x004fea000383ffff */
.L_x_175:
[----:B------:R-:W-:Y:S05]  /*8c20*/  BSYNC B0 ;  /* 0x0000000000007941 */ /* 0x000fea0003800000 */
.L_x_174:
[----:B------:R-:W-:Y:S05]  /*8c30*/  EXIT ;  /* 0x000000000000794d */ /* 0x000fea0003800000 */
.L_x_17:
[----:B-1----:R1:W2:Y:S02]  /*8c40*/  SYNCS.PHASECHK.TRANS64.TRYWAIT P1, [R3+URZ], R0 ;  /* 0x00000000030075a7 */ /* 0x0022a4000802017f */
[----:B--2---:R-:W-:Y:S05]  /*8c50*/  @!P1 NANOSLEEP.SYNCS 0x989680 ;  /* 0x009896800000995d */ /* 0x004fea0003900000 */
[----:B------:R-:W2:Y:S02]  /*8c60*/  @!P1 SYNCS.PHASECHK.TRANS64 P1, [R3+URZ], R0 ;  /* 0x00000000030095a7 */ /* 0x000ea4000802007f */
[----:B--2---:R-:W-:Y:S05]  /*8c70*/  @!P1 BRA `(.L_x_17) ;  /* 0xfffffffc00f09947 */ /* 0x004fea000383ffff */
[----:B------:R-:W-:Y:S05]  /*8c80*/  BRA `(.L_x_16) ;  /* 0xffffff8800087947 */ /* 0x000fea000383ffff */
.L_x_22:
[----:B-1----:R-:W-:-:S04]  /*8c90*/  IMAD.U32 R4, RZ, RZ, UR4 ;  /* 0x00000004ff047e24 */ /* 0x002fc8000f8e00ff */
[----:B------:R1:W2:Y:S03]  /*8ca0*/  SYNCS.PHASECHK.TRANS64.TRYWAIT P1, [R4+URZ], R3 ;  /* 0x00000003040075a7 */ /* 0x0002a6000802017f */
[----:B--2---:R-:W-:Y:S05]  /*8cb0*/  @!P1 NANOSLEEP.SYNCS 0x989680 ;  /* 0x009896800000995d */ /* 0x004fea0003900000 */
[----:B------:R-:W2:Y:S02]  /*8cc0*/  @!P1 SYNCS.PHASECHK.TRANS64 P1, [R4+URZ], R3 ;  /* 0x00000003040095a7 */ /* 0x000ea4000802007f */
[----:B--2---:R-:W-:Y:S05]  /*8cd0*/  @!P1 BRA `(.L_x_22) ;  /* 0xfffffffc00ec9947 */ /* 0x004fea000383ffff */
[----:B------:R-:W-:Y:S05]  /*8ce0*/  BRA `(.L_x_21) ;  /* 0xffffff90000c7947 */ /* 0x000fea000383ffff */
.L_x_161:
[----:B------:R-:W-:Y:S01]  /*8cf0*/  BSSY B1, `(.L_x_179) ;  /* 0x0000006000017945 */ /* 0x000fe20003800000 */
[----:B------:R-:W-:-:S07]  /*8d00*/  IMAD.MOV.U32 R15, RZ, RZ, -0x1 ;  /* 0xffffffffff0f7424 */ /* 0x000fce00078e00ff */
[----:B------:R-:W-:Y:S05]  /*8d10*/  WARPSYNC.COLLECTIVE R15, `(.L_x_180) ;  /* 0x000000000f0c7348 */ /* 0x000fea0003c00000 */
[----:B------:R-:W-:Y:S02]  /*8d20*/  ELECT P6, UR62, PT ;  /* 0x00000000003e782f */ /* 0x000fe400038c0000 */
[----:B------:R-:W-:Y:S01]  /*8d30*/  MOV R14, UR62 ;  /* 0x0000003e000e7c02 */ /* 0x000fe20008000f00 */
[----:B------:R-:W-:Y:S10]  /*8d40*/  ENDCOLLECTIVE ;  /* 0x000000000000791b */ /* 0x000ff40003800000 */
.L_x_180:
[----:B------:R-:W-:Y:S05]  /*8d50*/  BSYNC B1 ;  /* 0x0000000000017941 */ /* 0x000fea0003800000 */
.L_x_179:
[----:B------:R-:W-:Y:S05]  /*8d60*/  BRA `(.L_x_181) ;  /* 0xfffffff000587947 */ /* 0x000fea000383ffff */
.L_x_164:
[----:B0-----:R0:W1:Y:S02]  /*8d70*/  SYNCS.PHASECHK.TRANS64.TRYWAIT P1, [R14+URZ+0x10], R7 ;  /* 0x000010070e0075a7 */ /* 0x001064000802017f */
[----:B-1----:R-:W-:Y:S05]  /*8d80*/  @!P1 NANOSLEEP.SYNCS 0x989680 ;  /* 0x009896800000995d */ /* 0x002fea0003900000 */
[----:B------:R-:W1:Y:S02]  /*8d90*/  @!P1 SYNCS.PHASECHK.TRANS64 P1, [R14+URZ+0x10], R7 ;  /* 0x000010070e0095a7 */ /* 0x000e64000802007f */
[----:B-1----:R-:W-:Y:S05]  /*8da0*/  @!P1 BRA `(.L_x_164) ;  /* 0xfffffffc00f09947 */ /* 0x002fea000383ffff */
[----:B------:R-:W-:Y:S05]  /*8db0*/  BRA `(.L_x_182) ;  /* 0xfffffff0008c7947 */ /* 0x000fea000383ffff */
.L_x_173:
[----:B------:R-:W-:Y:S01]  /*8dc0*/  BSSY B0, `(.L_x_183) ;  /* 0x0000006000007945 */ /* 0x000fe20003800000 */
[----:B------:R-:W-:-:S07]  /*8dd0*/  IMAD.MOV.U32 R15, RZ, RZ, -0x1 ;  /* 0xffffffffff0f7424 */ /* 0x000fce00078e00ff */
[----:B------:R-:W-:Y:S05]  /*8de0*/  WARPSYNC.COLLECTIVE R15, `(.L_x_184) ;  /* 0x000000000f0c7348 */ /* 0x000fea0003c00000 */
[----:B------:R-:W-:Y:S02]  /*8df0*/  ELECT P6, UR62, PT ;  /* 0x00000000003e782f */ /* 0x000fe400038c0000 */
[----:B------:R-:W-:Y:S01]  /*8e00*/  MOV R14, UR62 ;  /* 0x0000003e000e7c02 */ /* 0x000fe20008000f00 */
[----:B------:R-:W-:Y:S10]  /*8e10*/  ENDCOLLECTIVE ;  /* 0x000000000000791b */ /* 0x000ff40003800000 */
.L_x_184:
[----:B------:R-:W-:Y:S05]  /*8e20*/  BSYNC B0 ;  /* 0x0000000000007941 */ /* 0x000fea0003800000 */
.L_x_183:
[----:B------:R-:W-:Y:S05]  /*8e30*/  BRA `(.L_x_185) ;  /* 0xfffffffc00147947 */ /* 0x000fea000383ffff */
.L_x_177:
[----:B0-----:R0:W1:Y:S02]  /*8e40*/  SYNCS.PHASECHK.TRANS64.TRYWAIT P0, [R7+URZ], R4 ;  /* 0x00000004070075a7 */ /* 0x001064000800017f */
[----:B-1----:R-:W-:Y:S05]  /*8e50*/  @!P0 NANOSLEEP.SYNCS 0x989680 ;  /* 0x009896800000895d */ /* 0x002fea0003900000 */
[----:B------:R-:W1:Y:S02]  /*8e60*/  @!P0 SYNCS.PHASECHK.TRANS64 P0, [R7+URZ], R4 ;  /* 0x00000004070085a7 */ /* 0x000e64000800007f */
[----:B-1----:R-:W-:Y:S05]  /*8e70*/  @!P0 BRA `(.L_x_177) ;  /* 0xfffffffc00f08947 */ /* 0x002fea000383ffff */
[----:B------:R-:W-:Y:S05]  /*8e80*/  BRA `(.L_x_186) ;  /* 0xfffffffc004c7947 */ /* 0x000fea000383ffff */
.L_x_187:
[----:B------:R-:W-:-:S00]  /*8e90*/  BRA `(.L_x_187) ;  /* 0xfffffffc00fc7947 */ /* 0x000fc0000383ffff */
[----:B------:R-:W-:-:S00]  /*8ea0*/  NOP ;  /* 0x0000000000007918 */ /* 0x000fc00000000000 */
        /* <DEDUP_REMOVED lines=13> */
.L_x_188:


//--------------------- .nv.global.init           --------------------------
	.section	.nv.global.init,"aw",@progbits
.nv.global.init:
	.type		$str$22,@object
	.size		$str$22,($str$23 - $str$22)
$str$22:
        /*0000*/ 	.byte	0x6b, 0x5f, 0x74, 0x69, 0x6c, 0x65, 0x5f, 0x63, 0x6f, 0x75, 0x6e, 0x74, 0x20, 0x3e, 0x3d, 0x20
        /*0010*/ 	.byte	0x31, 0x00
	.type		$str$23,@object
	.size		$str$23,(__unnamed_1 - $str$23)
$str$23:
        /*0012*/ 	.byte	0x2f, 0x74, 0x6d, 0x70, 0x2f, 0x63, 0x75, 0x74, 0x6c, 0x61, 0x73, 0x73, 0x5f, 0x73, 0x77, 0x65
        /*0022*/ 	.byte	0x65, 0x70, 0x5f, 0x73, 0x72, 0x63, 0x2f, 0x69, 0x6e, 0x63, 0x6c, 0x75, 0x64, 0x65, 0x2f, 0x63
        /*0032*/ 	.byte	0x75, 0x74, 0x6c, 0x61, 0x73, 0x73, 0x2f, 0x67, 0x65, 0x6d, 0x6d, 0x2f, 0x63, 0x6f, 0x6c, 0x6c
        /*0042*/ 	.byte	0x65, 0x63, 0x74, 0x69, 0x76, 0x65, 0x2f, 0x73, 0x6d, 0x39, 0x30, 0x5f, 0x6d, 0x6d, 0x61, 0x5f
        /*0052*/ 	.byte	0x74, 0x6d, 0x61, 0x5f, 0x67, 0x6d, 0x6d, 0x61, 0x5f, 0x73, 0x73, 0x5f, 0x77, 0x61, 0x72, 0x70
        /*0062*/ 	.byte	0x73, 0x70, 0x65, 0x63, 0x69, 0x61, 0x6c, 0x69, 0x7a, 0x65, 0x64, 0x2e, 0x68, 0x70, 0x70, 0x00
	.type		__unnamed_1,@object
	.size		__unnamed_1,(.L_0 - __unnamed_1)
__unnamed_1:
        /*0072*/ 	.byte	0x76, 0x6f, 0x69, 0x64, 0x20, 0x63, 0x75, 0x74, 0x6c, 0x61, 0x73, 0x73, 0x3a, 0x3a, 0x67, 0x65
        /* <DEDUP_REMOVED lines=176> */
        /*0b82*/ 	.byte	0x65, 0x3a, 0x3a, 0x69, 0x64, 0x65, 0x6e, 0x74, 0x69, 0x74, 0x79, 0x5d, 0x00
.L_0:


//--------------------- .nv.shared._ZN7cutlass13device_kernelINS_4gemm6kernel13GemmUniversalIN4cute5tupleIJiiiiEEENS1_10collective13CollectiveMmaINS1_34MainloopSm90TmaGmmaWarpSpecializedILi2ENS5_IJNS4_1CILi1EEESB_SB_EEENS1_35KernelTmaWarpSpecializedCooperativeEEENS5_IJNSA_ILi256EEENSA_ILi64EEESG_EEENS_10tfloat32_tENS5_IJlSB_lEEESI_SJ_NS4_8TiledMMAINS4_8MMA_AtomIJNS4_4SM904GMMA29MMA_64x64x8_F32TF32TF32_SS_TNILNSN_7ScaleInE1ELSP_1EEEEEENS4_6LayoutINS5_IJNSA_ILi2EEESB_SB_EEENS5_IJSB_NSA_ILi0EEESV_EEEEENS5_IJNS4_10UnderscoreESY_SY_EEEEENS4_13SM90_TMA_LOADENS4_14ComposedLayoutINS4_7SwizzleILi3ELi4ELi3EEENS4_18smem_ptr_flag_bitsILi32EEENSS_INS5_IJNSA_ILi8EEENSA_ILi32EEEEEENS5_IJS18_SB_EEEEEEEvNS4_8identityES11_S1C_vS1D_EENS_8epilogue10collective6detail29Sm90TmaWarpSpecializedAdapterINS1G_15DefaultEpilogueISI_SJ_SJ_NS1F_6thread17LinearCombinationISI_Li1EffLNS1K_9ScaleType4KindE0ELNS_15FloatRoundStyleE2ESI_EENS1_15EpilogueDefaultEEEEEvvEEEEvNT_6ParamsE --------------------------
	.section	.nv.shared._ZN7cutlass13device_kernelINS_4gemm6kernel13GemmUniversalIN4cute5tupleIJiiiiEEENS1_10collective13CollectiveMmaINS1_34MainloopSm90TmaGmmaWarpSpecializedILi2ENS5_IJNS4_1CILi1EEESB_SB_EEENS1_35KernelTmaWarpSpecializedCooperativeEEENS5_IJNSA_ILi256EEENSA_ILi64EEESG_EEENS_10tfloat32_tENS5_IJlSB_lEEESI_SJ_NS4_8TiledMMAINS4_8MMA_AtomIJNS4_4SM904GMMA29MMA_64x64x8_F32TF32TF32_SS_TNILNSN_7ScaleInE1ELSP_1EEEEEENS4_6LayoutINS5_IJNSA_ILi2EEESB_SB_EEENS5_IJSB_NSA_ILi0EEESV_EEEEENS5_IJNS4_10UnderscoreESY_SY_EEEEENS4_13SM90_TMA_LOADENS4_14ComposedLayoutINS4_7SwizzleILi3ELi4ELi3EEENS4_18smem_ptr_flag_bitsILi32EEENSS_INS5_IJNSA_ILi8EEENSA_ILi32EEEEEENS5_IJS18_SB_EEEEEEEvNS4_8identityES11_S1C_vS1D_EENS_8epilogue10collective6detail29Sm90TmaWarpSpecializedAdapterINS1G_15DefaultEpilogueISI_SJ_SJ_NS1F_6thread17LinearCombinationISI_Li1EffLNS1K_9ScaleType4KindE0ELNS_15FloatRoundStyleE2ESI_EENS1_15EpilogueDefaultEEEEEvvEEEEvNT_6ParamsE,"aw",@nobits
	.sectionflags	@""
	.align	16
	.zero		1024


//--------------------- .nv.shared.reserved.0     --------------------------
	.section	.nv.shared.reserved.0,"aw",@nobits
	.weak		__nv_reservedSMEM_offset_0_alias
	.size		__nv_reservedSMEM_offset_0_alias, 0, 0
	.other		__nv_reservedSMEM_offset_0_alias,@"STO_CUDA_RESERVED_SHARED STV_DEFAULT"
__nv_reservedSMEM_offset_0_alias:
	.zero		0


//--------------------- .nv.global                --------------------------
	.section	.nv.global,"aw",@nobits
.nv.global:
	.type		_ZN40_INTERNAL_e0d21e48_4_k_cu_ef0ee83a_257134cute1_E,@object
	.size		_ZN40_INTERNAL_e0d21e48_4_k_cu_ef0ee83a_257134cute1_E,(_ZN40_INTERNAL_e0d21e48_4_k_cu_ef0ee83a_257134cuda3std3__45__cpo6cbeginE - _ZN40_INTERNAL_e0d21e48_4_k_cu_ef0ee83a_257134cute1_E)
_ZN40_INTERNAL_e0d21e48_4_k_cu_ef0ee83a_257134cute1_E:
	.zero		1
	.type		_ZN40_INTERNAL_e0d21e48_4_k_cu_ef0ee83a_257134cuda3std3__45__cpo6cbeginE,@object
	.size		_ZN40_INTERNAL_e0d21e48_4_k_cu_ef0ee83a_257134cuda3std3__45__cpo6cbeginE,(_ZN40_INTERNAL_e0d21e48_4_k_cu_ef0ee83a_257134cuda3std3__48in_placeE - _ZN40_INTERNAL_e0d21e48_4_k_cu_ef0ee83a_257134cuda3std3__45__cpo6cbeginE)
_ZN40_INTERNAL_e0d21e48_4_k_cu_ef0ee83a_257134cuda3std3__45__cpo6cbeginE:
	.zero		1
	.type		_ZN40_INTERNAL_e0d21e48_4_k_cu_ef0ee83a_257134cuda3std3__48in_placeE,@object
	.size		_ZN40_INTERNAL_e0d21e48_4_k_cu_ef0ee83a_257134cuda3std3__48in_placeE,(_ZN40_INTERNAL_e0d21e48_4_k_cu_ef0ee83a_257134cuda3std6ranges3__45__cpo9iter_moveE - _ZN40_INTERNAL_e0d21e48_4_k_cu_ef0ee83a_257134cuda3std3__48in_placeE)
_ZN40_INTERNAL_e0d21e48_4_k_cu_ef0ee83a_257134cuda3std3__48in_placeE:
	.zero		1
	.type		_ZN40_INTERNAL_e0d21e48_4_k_cu_ef0ee83a_257134cuda3std6ranges3__45__cpo9iter_moveE,@object
	.size		_ZN40_INTERNAL_e0d21e48_4_k_cu_ef0ee83a_257134cuda3std6ranges3__45__cpo9iter_moveE,(_ZN40_INTERNAL_e0d21e48_4_k_cu_ef0ee83a_257134cuda3std3__45__cpo5beginE - _ZN40_INTERNAL_e0d21e48_4_k_cu_ef0ee83a_257134cuda3std6ranges3__45__cpo9iter_moveE)
_ZN40_INTERNAL_e0d21e48_4_k_cu_ef0ee83a_257134cuda3std6ranges3__45__cpo9iter_moveE:
	.zero		1
	.type		_ZN40_INTERNAL_e0d21e48_4_k_cu_ef0ee83a_257134cuda3std3__45__cpo5beginE,@object
	.size		_ZN40_INTERNAL_e0d21e48_4_k_cu_ef0ee83a_257134cuda3std3__45__cpo5beginE,(_ZN40_INTERNAL_e0d21e48_4_k_cu_ef0ee83a_257134cuda3std3__442_GLOBAL__N__e0d21e48_4_k_cu_ef0ee83a_257136ignoreE - _ZN40_INTERNAL_e0d21e48_4_k_cu_ef0ee83a_257134cuda3std3__45__cpo5beginE)
_ZN40_INTERNAL_e0d21e48_4_k_cu_ef0ee83a_257134cuda3std3__45__cpo5beginE:
	.zero		1
	.type		_ZN40_INTERNAL_e0d21e48_4_k_cu_ef0ee83a_257134cuda3std3__442_GLOBAL__N__e0d21e48_4_k_cu_ef0ee83a_257136ignoreE,@object
	.size		_ZN40_INTERNAL_e0d21e48_4_k_cu_ef0ee83a_257134cuda3std3__442_GLOBAL__N__e0d21e48_4_k_cu_ef0ee83a_257136ignoreE,(_ZN40_INTERNAL_e0d21e48_4_k_cu_ef0ee83a_257134cute7productE - _ZN40_INTERNAL_e0d21e48_4_k_cu_ef0ee83a_257134cuda3std3__442_GLOBAL__N__e0d21e48_4_k_cu_ef0ee83a_257136ignoreE)
_ZN40_INTERNAL_e0d21e48_4_k_cu_ef0ee83a_257134cuda3std3__442_GLOBAL__N__e0d21e48_4_k_cu_ef0ee83a_257136ignoreE:
	.zero		1
	.type		_ZN40_INTERNAL_e0d21e48_4_k_cu_ef0ee83a_257134cute7productE,@object
	.size		_ZN40_INTERNAL_e0d21e48_4_k_cu_ef0ee83a_257134cute7productE,(_ZN40_INTERNAL_e0d21e48_4_k_cu_ef0ee83a_257134cuda3std3__45__cpo3endE - _ZN40_INTERNAL_e0d21e48_4_k_cu_ef0ee83a_257134cute7productE)
_ZN40_INTERNAL_e0d21e48_4_k_cu_ef0ee83a_257134cute7productE:
	.zero		1
	.type		_ZN40_INTERNAL_e0d21e48_4_k_cu_ef0ee83a_257134cuda3std3__45__cpo3endE,@object
	.size		_ZN40_INTERNAL_e0d21e48_4_k_cu_ef0ee83a_257134cuda3std3__45__cpo3endE,(_ZN40_INTERNAL_e0d21e48_4_k_cu_ef0ee83a_257134cuda3std3__419piecewise_constructE - _ZN40_INTERNAL_e0d21e48_4_k_cu_ef0ee83a_257134cuda3std3__45__cpo3endE)
_ZN40_INTERNAL_e0d21e48_4_k_cu_ef0ee83a_257134cuda3std3__45__cpo3endE:
	.zero		1
	.type		_ZN40_INTERNAL_e0d21e48_4_k_cu_ef0ee83a_257134cuda3std3__419piecewise_constructE,@object
	.size		_ZN40_INTERNAL_e0d21e48_4_k_cu_ef0ee83a_257134cuda3std3__419piecewise_constructE,(_ZN40_INTERNAL_e0d21e48_4_k_cu_ef0ee83a_257134cuda3std3__45__cpo4cendE - _ZN40_INTERNAL_e0d21e48_4_k_cu_ef0ee83a_257134cuda3std3__419piecewise_constructE)
_ZN40_INTERNAL_e0d21e48_4_k_cu_ef0ee83a_257134cuda3std3__419piecewise_constructE:
	.zero		1
	.type		_ZN40_INTERNAL_e0d21e48_4_k_cu_ef0ee83a_257134cuda3std3__45__cpo4cendE,@object
	.size		_ZN40_INTERNAL_e0d21e48_4_k_cu_ef0ee83a_257134cuda3std3__45__cpo4cendE,(_ZN40_INTERNAL_e0d21e48_4_k_cu_ef0ee83a_257134cuda3std6ranges3__45__cpo4swapE - _ZN40_INTERNAL_e0d21e48_4_k_cu_ef0ee83a_257134cuda3std3__45__cpo4cendE)
_ZN40_INTERNAL_e0d21e48_4_k_cu_ef0ee83a_257134cuda3std3__45__cpo4cendE:
	.zero		1
	.type		_ZN40_INTERNAL_e0d21e48_4_k_cu_ef0ee83a_257134cuda3std6ranges3__45__cpo4swapE,@object
	.size		_ZN40_INTERNAL_e0d21e48_4_k_cu_ef0ee83a_257134cuda3std6ranges3__45__cpo4swapE,(.L_8 - _ZN40_INTERNAL_e0d21e48_4_k_cu_ef0ee83a_257134cuda3std6ranges3__45__cpo4swapE)
_ZN40_INTERNAL_e0d21e48_4_k_cu_ef0ee83a_257134cuda3std6ranges3__45__cpo4swapE:
	.zero		1
.L_8:


//--------------------- .nv.constant0._ZN7cutlass13device_kernelINS_4gemm6kernel13GemmUniversalIN4cute5tupleIJiiiiEEENS1_10collective13CollectiveMmaINS1_34MainloopSm90TmaGmmaWarpSpecializedILi2ENS5_IJNS4_1CILi1EEESB_SB_EEENS1_35KernelTmaWarpSpecializedCooperativeEEENS5_IJNSA_ILi256EEENSA_ILi64EEESG_EEENS_10tfloat32_tENS5_IJlSB_lEEESI_SJ_NS4_8TiledMMAINS4_8MMA_AtomIJNS4_4SM904GMMA29MMA_64x64x8_F32TF32TF32_SS_TNILNSN_7ScaleInE1ELSP_1EEEEEENS4_6LayoutINS5_IJNSA_ILi2EEESB_SB_EEENS5_IJSB_NSA_ILi0EEESV_EEEEENS5_IJNS4_10UnderscoreESY_SY_EEEEENS4_13SM90_TMA_LOADENS4_14ComposedLayoutINS4_7SwizzleILi3ELi4ELi3EEENS4_18smem_ptr_flag_bitsILi32EEENSS_INS5_IJNSA_ILi8EEENSA_ILi32EEEEEENS5_IJS18_SB_EEEEEEEvNS4_8identityES11_S1C_vS1D_EENS_8epilogue10collective6detail29Sm90TmaWarpSpecializedAdapterINS1G_15DefaultEpilogueISI_SJ_SJ_NS1F_6thread17LinearCombinationISI_Li1EffLNS1K_9ScaleType4KindE0ELNS_15FloatRoundStyleE2ESI_EENS1_15EpilogueDefaultEEEEEvvEEEEvNT_6ParamsE --------------------------
	.section	.nv.constant0._ZN7cutlass13device_kernelINS_4gemm6kernel13GemmUniversalIN4cute5tupleIJiiiiEEENS1_10collective13CollectiveMmaINS1_34MainloopSm90TmaGmmaWarpSpecializedILi2ENS5_IJNS4_1CILi1EEESB_SB_EEENS1_35KernelTmaWarpSpecializedCooperativeEEENS5_IJNSA_ILi256EEENSA_ILi64EEESG_EEENS_10tfloat32_tENS5_IJlSB_lEEESI_SJ_NS4_8TiledMMAINS4_8MMA_AtomIJNS4_4SM904GMMA29MMA_64x64x8_F32TF32TF32_SS_TNILNSN_7ScaleInE1ELSP_1EEEEEENS4_6LayoutINS5_IJNSA_ILi2EEESB_SB_EEENS5_IJSB_NSA_ILi0EEESV_EEEEENS5_IJNS4_10UnderscoreESY_SY_EEEEENS4_13SM90_TMA_LOADENS4_14ComposedLayoutINS4_7SwizzleILi3ELi4ELi3EEENS4_18smem_ptr_flag_bitsILi32EEENSS_INS5_IJNSA_ILi8EEENSA_ILi32EEEEEENS5_IJS18_SB_EEEEEEEvNS4_8identityES11_S1C_vS1D_EENS_8epilogue10collective6detail29Sm90TmaWarpSpecializedAdapterINS1G_15DefaultEpilogueISI_SJ_SJ_NS1F_6thread17LinearCombinationISI_Li1EffLNS1K_9ScaleType4KindE0ELNS_15FloatRoundStyleE2ESI_EENS1_15EpilogueDefaultEEEEEvvEEEEvNT_6ParamsE,"a",@progbits
	.sectionflags	@""
	.align	4
.nv.constant0._ZN7cutlass13device_kernelINS_4gemm6kernel13GemmUniversalIN4cute5tupleIJiiiiEEENS1_10collective13CollectiveMmaINS1_34MainloopSm90TmaGmmaWarpSpecializedILi2ENS5_IJNS4_1CILi1EEESB_SB_EEENS1_35KernelTmaWarpSpecializedCooperativeEEENS5_IJNSA_ILi256EEENSA_ILi64EEESG_EEENS_10tfloat32_tENS5_IJlSB_lEEESI_SJ_NS4_8TiledMMAINS4_8MMA_AtomIJNS4_4SM904GMMA29MMA_64x64x8_F32TF32TF32_SS_TNILNSN_7ScaleInE1ELSP_1EEEEEENS4_6LayoutINS5_IJNSA_ILi2EEESB_SB_EEENS5_IJSB_NSA_ILi0EEESV_EEEEENS5_IJNS4_10UnderscoreESY_SY_EEEEENS4_13SM90_TMA_LOADENS4_14ComposedLayoutINS4_7SwizzleILi3ELi4ELi3EEENS4_18smem_ptr_flag_bitsILi32EEENSS_INS5_IJNSA_ILi8EEENSA_ILi32EEEEEENS5_IJS18_SB_EEEEEEEvNS4_8identityES11_S1C_vS1D_EENS_8epilogue10collective6detail29Sm90TmaWarpSpecializedAdapterINS1G_15DefaultEpilogueISI_SJ_SJ_NS1F_6thread17LinearCombinationISI_Li1EffLNS1K_9ScaleType4KindE0ELNS_15FloatRoundStyleE2ESI_EENS1_15EpilogueDefaultEEEEEvvEEEEvNT_6ParamsE:
	.zero		1664


//--------------------- SYMBOLS --------------------------

	.type		.nv.reservedSmem.offset0,@object
	.size		.nv.reservedSmem.offset0,0x4
	.type		__assertfail,@function
